	.target	sm_90a

	.elftype	@"ET_EXEC"


//--------------------- .note.nv.tkinfo           --------------------------
	.section	.note.nv.tkinfo,"",@"SHT_NOTE"
	.sectionflags	@"SHF_NOTE_NV_TKINFO"
	.tkinfo
        /*0018*/ 	.word	0x00000002
        /*0030*/ 	.string	""
        /*0030*/ 	.string	"ptxas"
        /*0030*/ 	.string	"Cuda compilation tools, release 13.0, V13.0.88"
        /*0030*/ 	.string	"Build cuda_13.0.r13.0/compiler.36424714_0"
        /*0030*/ 	.string	"-arch sm_90a -m 64 "



//--------------------- .note.nv.cuinfo           --------------------------
	.section	.note.nv.cuinfo,"",@"SHT_NOTE"
	.sectionflags	@"SHF_NOTE_NV_CUINFO"
        /*0018*/ 	.short	0x0002
        /*001a*/ 	.short	0x005a
        /*001c*/ 	.short	0x0082
	.zero		2


//--------------------- .nv.info                  --------------------------
	.section	.nv.info,"",@"SHT_CUDA_INFO"
	.align	4


	//----- nvinfo : EIATTR_REGCOUNT
	.align		4
        /*0000*/ 	.byte	0x04, 0x2f
        /*0002*/ 	.short	(.L_12 - .L_11)
	.align		4
.L_11:
        /*0004*/ 	.word	index@(_ZN7cutlass13device_kernelINS_4gemm6kernel13GemmUniversalIN4cute5tupleIJiiiiEEENS1_10collective13CollectiveMmaINS1_37MainloopSm90TmaGmmaWarpSpecializedFP8ILi6ENS5_IJNS4_1CILi1EEESB_SB_EEENS1_35KernelTmaWarpSpecializedCooperativeEEENS5_IJNSA_ILi128EEESF_SF_EEENS_12float_e5m2_tENS5_IJlSB_lEEESH_SI_NS4_8TiledMMAINS4_8MMA_AtomIJNS4_4SM904GMMA31MMA_64x128x32_F32E5M2E5M2_SS_TNILNSM_7ScaleInE1ELSO_1EEEEEENS4_6LayoutINS5_IJNSA_ILi2EEESB_SB_EEENS5_IJSB_NSA_ILi0EEESU_EEEEENS5_IJNS4_10UnderscoreESX_SX_EEEEENS4_13SM90_TMA_LOADENS4_14ComposedLayoutINS4_7SwizzleILi3ELi4ELi3EEENS4_18smem_ptr_flag_bitsILi8EEENSR_INS5_IJNSA_ILi8EEESF_EEENS5_IJSF_SB_EEEEEEEvNS4_8identityES10_S1A_vS1B_EENS_8epilogue10collective6detail29Sm90TmaWarpSpecializedAdapterINS1E_15DefaultEpilogueISH_SI_SI_NS1D_6thread17LinearCombinationISH_Li1EffLNS1I_9ScaleType4KindE0ELNS_15FloatRoundStyleE2ESH_EENS1_15EpilogueDefaultEEEEEvvEEEEvNT_6ParamsE)
        /*0008*/ 	.word	0x000000a8


	//----- nvinfo : EIATTR_FRAME_SIZE
	.align		4
.L_12:
        /*000c*/ 	.byte	0x04, 0x11
        /*000e*/ 	.short	(.L_14 - .L_13)
	.align		4
.L_13:
        /*0010*/ 	.word	index@(_ZN7cutlass13device_kernelINS_4gemm6kernel13GemmUniversalIN4cute5tupleIJiiiiEEENS1_10collective13CollectiveMmaINS1_37MainloopSm90TmaGmmaWarpSpecializedFP8ILi6ENS5_IJNS4_1CILi1EEESB_SB_EEENS1_35KernelTmaWarpSpecializedCooperativeEEENS5_IJNSA_ILi128EEESF_SF_EEENS_12float_e5m2_tENS5_IJlSB_lEEESH_SI_NS4_8TiledMMAINS4_8MMA_AtomIJNS4_4SM904GMMA31MMA_64x128x32_F32E5M2E5M2_SS_TNILNSM_7ScaleInE1ELSO_1EEEEEENS4_6LayoutINS5_IJNSA_ILi2EEESB_SB_EEENS5_IJSB_NSA_ILi0EEESU_EEEEENS5_IJNS4_10UnderscoreESX_SX_EEEEENS4_13SM90_TMA_LOADENS4_14ComposedLayoutINS4_7SwizzleILi3ELi4ELi3EEENS4_18smem_ptr_flag_bitsILi8EEENSR_INS5_IJNSA_ILi8EEESF_EEENS5_IJSF_SB_EEEEEEEvNS4_8identityES10_S1A_vS1B_EENS_8epilogue10collective6detail29Sm90TmaWarpSpecializedAdapterINS1E_15DefaultEpilogueISH_SI_SI_NS1D_6thread17LinearCombinationISH_Li1EffLNS1I_9ScaleType4KindE0ELNS_15FloatRoundStyleE2ESH_EENS1_15EpilogueDefaultEEEEEvvEEEEvNT_6ParamsE)
        /*0014*/ 	.word	0x00000000


	//----- nvinfo : EIATTR_MIN_STACK_SIZE
	.align		4
.L_14:
        /*0018*/ 	.byte	0x04, 0x12
        /*001a*/ 	.short	(.L_16 - .L_15)
	.align		4
.L_15:
        /*001c*/ 	.word	index@(_ZN7cutlass13device_kernelINS_4gemm6kernel13GemmUniversalIN4cute5tupleIJiiiiEEENS1_10collective13CollectiveMmaINS1_37MainloopSm90TmaGmmaWarpSpecializedFP8ILi6ENS5_IJNS4_1CILi1EEESB_SB_EEENS1_35KernelTmaWarpSpecializedCooperativeEEENS5_IJNSA_ILi128EEESF_SF_EEENS_12float_e5m2_tENS5_IJlSB_lEEESH_SI_NS4_8TiledMMAINS4_8MMA_AtomIJNS4_4SM904GMMA31MMA_64x128x32_F32E5M2E5M2_SS_TNILNSM_7ScaleInE1ELSO_1EEEEEENS4_6LayoutINS5_IJNSA_ILi2EEESB_SB_EEENS5_IJSB_NSA_ILi0EEESU_EEEEENS5_IJNS4_10UnderscoreESX_SX_EEEEENS4_13SM90_TMA_LOADENS4_14ComposedLayoutINS4_7SwizzleILi3ELi4ELi3EEENS4_18smem_ptr_flag_bitsILi8EEENSR_INS5_IJNSA_ILi8EEESF_EEENS5_IJSF_SB_EEEEEEEvNS4_8identityES10_S1A_vS1B_EENS_8epilogue10collective6detail29Sm90TmaWarpSpecializedAdapterINS1E_15DefaultEpilogueISH_SI_SI_NS1D_6thread17LinearCombinationISH_Li1EffLNS1I_9ScaleType4KindE0ELNS_15FloatRoundStyleE2ESH_EENS1_15EpilogueDefaultEEEEEvvEEEEvNT_6ParamsE)
        /*0020*/ 	.word	0x00000000
.L_16:


//--------------------- .nv.compat                --------------------------
	.section	.nv.compat,"",@"SHT_CUDA_COMPAT_INFO"
	.align	4
        /*0000*/ 	.byte	0x02, 0x09, 0x01, 0x00, 0x02, 0x02, 0x04, 0x00, 0x02, 0x05, 0x05, 0x00, 0x03, 0x07, 0x01, 0x01
        /*0010*/ 	.byte	0x02, 0x03, 0x01, 0x00, 0x02, 0x06, 0x01, 0x00, 0x04, 0x0b, 0x08, 0x00, 0x00, 0x00, 0x00, 0x00
        /*0020*/ 	.byte	0x00, 0x00, 0x00, 0x00


//--------------------- .nv.info._ZN7cutlass13device_kernelINS_4gemm6kernel13GemmUniversalIN4cute5tupleIJiiiiEEENS1_10collective13CollectiveMmaINS1_37MainloopSm90TmaGmmaWarpSpecializedFP8ILi6ENS5_IJNS4_1CILi1EEESB_SB_EEENS1_35KernelTmaWarpSpecializedCooperativeEEENS5_IJNSA_ILi128EEESF_SF_EEENS_12float_e5m2_tENS5_IJlSB_lEEESH_SI_NS4_8TiledMMAINS4_8MMA_AtomIJNS4_4SM904GMMA31MMA_64x128x32_F32E5M2E5M2_SS_TNILNSM_7ScaleInE1ELSO_1EEEEEENS4_6LayoutINS5_IJNSA_ILi2EEESB_SB_EEENS5_IJSB_NSA_ILi0EEESU_EEEEENS5_IJNS4_10UnderscoreESX_SX_EEEEENS4_13SM90_TMA_LOADENS4_14ComposedLayoutINS4_7SwizzleILi3ELi4ELi3EEENS4_18smem_ptr_flag_bitsILi8EEENSR_INS5_IJNSA_ILi8EEESF_EEENS5_IJSF_SB_EEEEEEEvNS4_8identityES10_S1A_vS1B_EENS_8epilogue10collective6detail29Sm90TmaWarpSpecializedAdapterINS1E_15DefaultEpilogueISH_SI_SI_NS1D_6thread17LinearCombinationISH_Li1EffLNS1I_9ScaleType4KindE0ELNS_15FloatRoundStyleE2ESH_EENS1_15EpilogueDefaultEEEEEvvEEEEvNT_6ParamsE --------------------------
	.section	.nv.info._ZN7cutlass13device_kernelINS_4gemm6kernel13GemmUniversalIN4cute5tupleIJiiiiEEENS1_10collective13CollectiveMmaINS1_37MainloopSm90TmaGmmaWarpSpecializedFP8ILi6ENS5_IJNS4_1CILi1EEESB_SB_EEENS1_35KernelTmaWarpSpecializedCooperativeEEENS5_IJNSA_ILi128EEESF_SF_EEENS_12float_e5m2_tENS5_IJlSB_lEEESH_SI_NS4_8TiledMMAINS4_8MMA_AtomIJNS4_4SM904GMMA31MMA_64x128x32_F32E5M2E5M2_SS_TNILNSM_7ScaleInE1ELSO_1EEEEEENS4_6LayoutINS5_IJNSA_ILi2EEESB_SB_EEENS5_IJSB_NSA_ILi0EEESU_EEEEENS5_IJNS4_10UnderscoreESX_SX_EEEEENS4_13SM90_TMA_LOADENS4_14ComposedLayoutINS4_7SwizzleILi3ELi4ELi3EEENS4_18smem_ptr_flag_bitsILi8EEENSR_INS5_IJNSA_ILi8EEESF_EEENS5_IJSF_SB_EEEEEEEvNS4_8identityES10_S1A_vS1B_EENS_8epilogue10collective6detail29Sm90TmaWarpSpecializedAdapterINS1E_15DefaultEpilogueISH_SI_SI_NS1D_6thread17LinearCombinationISH_Li1EffLNS1I_9ScaleType4KindE0ELNS_15FloatRoundStyleE2ESH_EENS1_15EpilogueDefaultEEEEEvvEEEEvNT_6ParamsE,"",@"SHT_CUDA_INFO"
	.sectionflags	@""
	.align	4


	//----- nvinfo : EIATTR_CUDA_API_VERSION
	.align		4
        /*0000*/ 	.byte	0x04, 0x37
        /*0002*/ 	.short	(.L_18 - .L_17)
.L_17:
        /*0004*/ 	.word	0x00000082


	//----- nvinfo : EIATTR_KPARAM_INFO
	.align		4
.L_18:
        /*0008*/ 	.byte	0x04, 0x17
        /*000a*/ 	.short	(.L_20 - .L_19)
.L_19:
        /*000c*/ 	.word	0x00000000
        /*0010*/ 	.short	0x0000
        /*0012*/ 	.short	0x0070
        /*0014*/ 	.byte	0x00, 0xf0, 0x01, 0x10


	//----- nvinfo : EIATTR_SPARSE_MMA_MASK
	.align		4
.L_20:
        /*0018*/ 	.byte	0x03, 0x50
        /*001a*/ 	.short	0x0000


	//----- nvinfo : EIATTR_MAXREG_COUNT
	.align		4
        /*001c*/ 	.byte	0x03, 0x1b
        /*001e*/ 	.short	0x00a8


	//----- nvinfo : EIATTR_NUM_BARRIERS
	.align		4
        /*0020*/ 	.byte	0x02, 0x4c
        /*0022*/ 	.byte	0x01
	.zero		1


	//----- nvinfo : EIATTR_MERCURY_ISA_VERSION
	.align		4
        /*0024*/ 	.byte	0x03, 0x5f
        /*0026*/ 	.short	0x0101


	//----- nvinfo : EIATTR_INT_WARP_WIDE_INSTR_OFFSETS
	.align		4
        /*0028*/ 	.byte	0x04, 0x31
        /*002a*/ 	.short	(.L_22 - .L_21)


	//   ....[0]....
.L_21:
        /*002c*/ 	.word	0x00000410


	//   ....[1]....
        /*0030*/ 	.word	0x00000420


	//   ....[2]....
        /*0034*/ 	.word	0x00000510


	//----- nvinfo : EIATTR_COOP_GROUP_MASK_REGIDS
	.align		4
.L_22:
        /*0038*/ 	.byte	0x04, 0x29
        /*003a*/ 	.short	(.L_24 - .L_23)


	//   ....[0]....
.L_23:
        /*003c*/ 	.word	0xffffffff


	//   ....[1]....
        /*0040*/ 	.word	0xffffffff


	//   ....[2]....
        /*0044*/ 	.word	0xffffffff


	//   ....[3]....
        /*0048*/ 	.word	0xffffffff


	//   ....[4]....
        /*004c*/ 	.word	0xffffffff


	//----- nvinfo : EIATTR_COOP_GROUP_INSTR_OFFSETS
	.align		4
.L_24:
        /*0050*/ 	.byte	0x04, 0x28
        /*0052*/ 	.short	(.L_26 - .L_25)


	//   ....[0]....
.L_25:
        /*0054*/ 	.word	0x00000060


	//   ....[1]....
        /*0058*/ 	.word	0x00000070


	//   ....[2]....
        /*005c*/ 	.word	0x00000130


	//   ....[3]....
        /*0060*/ 	.word	0x00000300


	//   ....[4]....
        /*0064*/ 	.word	0x00001000


	//----- nvinfo : EIATTR_REG_RECONFIG
	.align		4
.L_26:
        /*0068*/ 	.byte	0x01, 0x54
	.zero		2


	//----- nvinfo : EIATTR_MBARRIER_INSTR_OFFSETS
	.align		4
        /*006c*/ 	.byte	0x04, 0x39
        /*006e*/ 	.short	(.L_28 - .L_27)


	//   ....[0]....
.L_27:
        /*0070*/ 	.word	0x00000230
        /*0074*/ 	.word	0x000000ff
        /*0078*/ 	.word	0x00000000
        /*007c*/ 	.short	0x0100
        /*007e*/ 	.byte	0x08
	.zero		1


	//   ....[1]....
        /*0080*/ 	.word	0x00000240
        /*0084*/ 	.word	0x000000ff
        /*0088*/ 	.word	0x00000030
        /*008c*/ 	.short	0x0100
        /*008e*/ 	.byte	0x08
	.zero		1


	//   ....[2]....
        /*0090*/ 	.word	0x00000250
        /*0094*/ 	.word	0x000000ff
        /*0098*/ 	.word	0x00000008
        /*009c*/ 	.short	0x0100
        /*009e*/ 	.byte	0x08
	.zero		1


	//   ....[3]....
        /*00a0*/ 	.word	0x00000260
        /*00a4*/ 	.word	0x000000ff
        /*00a8*/ 	.word	0x00000038
        /*00ac*/ 	.short	0x0100
        /*00ae*/ 	.byte	0x08
	.zero		1


	//   ....[4]....
        /*00b0*/ 	.word	0x00000270
        /*00b4*/ 	.word	0x000000ff
        /*00b8*/ 	.word	0x00000010
        /*00bc*/ 	.short	0x0100
        /*00be*/ 	.byte	0x08
	.zero		1


	//   ....[5]....
        /*00c0*/ 	.word	0x00000280
        /*00c4*/ 	.word	0x000000ff
        /*00c8*/ 	.word	0x00000040
        /*00cc*/ 	.short	0x0100
        /*00ce*/ 	.byte	0x08
	.zero		1


	//   ....[6]....
        /*00d0*/ 	.word	0x00000290
        /*00d4*/ 	.word	0x000000ff
        /*00d8*/ 	.word	0x00000018
        /*00dc*/ 	.short	0x0100
        /*00de*/ 	.byte	0x08
	.zero		1


	//   ....[7]....
        /*00e0*/ 	.word	0x000002a0
        /*00e4*/ 	.word	0x000000ff
        /*00e8*/ 	.word	0x00000048
        /*00ec*/ 	.short	0x0100
        /*00ee*/ 	.byte	0x08
	.zero		1


	//   ....[8]....
        /*00f0*/ 	.word	0x000002b0
        /*00f4*/ 	.word	0x000000ff
        /*00f8*/ 	.word	0x00000020
        /*00fc*/ 	.short	0x0100
        /*00fe*/ 	.byte	0x08
	.zero		1


	//   ....[9]....
        /*0100*/ 	.word	0x000002c0
        /*0104*/ 	.word	0x000000ff
        /*0108*/ 	.word	0x00000050
        /*010c*/ 	.short	0x0100
        /*010e*/ 	.byte	0x08
	.zero		1


	//   ....[10]....
        /*0110*/ 	.word	0x000002d0
        /*0114*/ 	.word	0x000000ff
        /*0118*/ 	.word	0x00000028
        /*011c*/ 	.short	0x0100
        /*011e*/ 	.byte	0x08
	.zero		1


	//   ....[11]....
        /*0120*/ 	.word	0x000002e0
        /*0124*/ 	.word	0x000000ff
        /*0128*/ 	.word	0x00000058
        /*012c*/ 	.short	0x0100
        /*012e*/ 	.byte	0x08
	.zero		1


	//   ....[12]....
        /*0130*/ 	.word	0x00000560
        /*0134*/ 	.word	0x000000ff
        /*0138*/ 	.word	0x00000070
        /*013c*/ 	.short	0x0100
        /*013e*/ 	.byte	0x06
	.zero		1


	//   ....[13]....
        /*0140*/ 	.word	0x000005c0
        /*0144*/ 	.word	0x000000ff
        /*0148*/ 	.word	0x00000078
        /*014c*/ 	.short	0x0100
        /*014e*/ 	.byte	0x06
	.zero		1


	//   ....[14]....
        /*0150*/ 	.word	0x00001530
        /*0154*/ 	.word	0x000000ff
        /*0158*/ 	.word	0x00000000
        /*015c*/ 	.short	0x010a
        /*015e*/ 	.byte	0x06
	.zero		1


	//   ....[15]....
        /*0160*/ 	.word	0x00001570
        /*0164*/ 	.word	0x000000ff
        /*0168*/ 	.word	0x00000000
        /*016c*/ 	.short	0x010a
        /*016e*/ 	.byte	0x06
	.zero		1


	//   ....[16]....
        /*0170*/ 	.word	0x00001f60
        /*0174*/ 	.word	0x000000ff
        /*0178*/ 	.word	0x00000000
        /*017c*/ 	.short	0x010a
        /*017e*/ 	.byte	0x0c
	.zero		1


	//   ....[17]....
        /*0180*/ 	.word	0x00001fa0
        /*0184*/ 	.word	0x000000ff
        /*0188*/ 	.word	0x00000000
        /*018c*/ 	.short	0x010a
        /*018e*/ 	.byte	0x0c
	.zero		1


	//   ....[18]....
        /*0190*/ 	.word	0x00002690
        /*0194*/ 	.word	0x000000ff
        /*0198*/ 	.word	0x00000000
        /*019c*/ 	.short	0x0101
        /*019e*/ 	.byte	0x08
	.zero		1


	//   ....[19]....
        /*01a0*/ 	.word	0x00002ce0
        /*01a4*/ 	.word	0x000000ff
        /*01a8*/ 	.word	0x00000000
        /*01ac*/ 	.short	0x0101
        /*01ae*/ 	.byte	0x08
	.zero		1


	//   ....[20]....
        /*01b0*/ 	.word	0x00008670
        /*01b4*/ 	.word	0x00000013
        /*01b8*/ 	.word	0x00000030
        /*01bc*/ 	.short	0x010a
        /*01be*/ 	.byte	0x3f
	.zero		1


	//   ....[21]....
        /*01c0*/ 	.word	0x000089f0
        /*01c4*/ 	.word	0x00000008
        /*01c8*/ 	.word	0x00000078
        /*01cc*/ 	.short	0x0101
        /*01ce*/ 	.byte	0x3f
	.zero		1


	//   ....[22]....
        /*01d0*/ 	.word	0x00009100
        /*01d4*/ 	.word	0x00000006
        /*01d8*/ 	.word	0x00000000
        /*01dc*/ 	.short	0x010a
        /*01de*/ 	.byte	0x3f
	.zero		1


	//   ....[23]....
        /*01e0*/ 	.word	0x00009180
        /*01e4*/ 	.word	0x00000007
        /*01e8*/ 	.word	0x00000000
        /*01ec*/ 	.short	0x010a
        /*01ee*/ 	.byte	0x3f
	.zero		1


	//   ....[24]....
        /*01f0*/ 	.word	0x00009210
        /*01f4*/ 	.word	0x00000006
        /*01f8*/ 	.word	0x00000000
        /*01fc*/ 	.short	0x010a
        /*01fe*/ 	.byte	0x3f
	.zero		1


	//   ....[25]....
        /*0200*/ 	.word	0x000092a0
        /*0204*/ 	.word	0x00000009
        /*0208*/ 	.word	0x00000000
        /*020c*/ 	.short	0x010a
        /*020e*/ 	.byte	0x3f
	.zero		1


	//   ....[26]....
        /*0210*/ 	.word	0x00009330
        /*0214*/ 	.word	0x00000006
        /*0218*/ 	.word	0x00000000
        /*021c*/ 	.short	0x010a
        /*021e*/ 	.byte	0x3f
	.zero		1


	//   ....[27]....
        /*0220*/ 	.word	0x000093c0
        /*0224*/ 	.word	0x00000003
        /*0228*/ 	.word	0x00000000
        /*022c*/ 	.short	0x010a
        /*022e*/ 	.byte	0x3f
	.zero		1


	//   ....[28]....
        /*0230*/ 	.word	0x00009430
        /*0234*/ 	.word	0x0000000b
        /*0238*/ 	.word	0x00000000
        /*023c*/ 	.short	0x010a
        /*023e*/ 	.byte	0x3f
	.zero		1


	//   ....[29]....
        /*0240*/ 	.word	0x00009490
        /*0244*/ 	.word	0x0000008c
        /*0248*/ 	.word	0x00000000
        /*024c*/ 	.short	0x010a
        /*024e*/ 	.byte	0x3f
	.zero		1


	//   ....[30]....
        /*0250*/ 	.word	0x00009560
        /*0254*/ 	.word	0x00000013
        /*0258*/ 	.word	0x00000030
        /*025c*/ 	.short	0x010a
        /*025e*/ 	.byte	0x3f
	.zero		1


	//   ....[31]....
        /*0260*/ 	.word	0x00009640
        /*0264*/ 	.word	0x00000006
        /*0268*/ 	.word	0x00000000
        /*026c*/ 	.short	0x010a
        /*026e*/ 	.byte	0x3f
	.zero		1


	//   ....[32]....
        /*0270*/ 	.word	0x00009690
        /*0274*/ 	.word	0x00000007
        /*0278*/ 	.word	0x00000000
        /*027c*/ 	.short	0x010a
        /*027e*/ 	.byte	0x3f
	.zero		1


	//   ....[33]....
        /*0280*/ 	.word	0x000096e0
        /*0284*/ 	.word	0x00000006
        /*0288*/ 	.word	0x00000000
        /*028c*/ 	.short	0x010a
        /*028e*/ 	.byte	0x3f
	.zero		1


	//   ....[34]....
        /*0290*/ 	.word	0x00009730
        /*0294*/ 	.word	0x00000009
        /*0298*/ 	.word	0x00000000
        /*029c*/ 	.short	0x010a
        /*029e*/ 	.byte	0x3f
	.zero		1


	//   ....[35]....
        /*02a0*/ 	.word	0x00009780
        /*02a4*/ 	.word	0x00000006
        /*02a8*/ 	.word	0x00000000
        /*02ac*/ 	.short	0x010a
        /*02ae*/ 	.byte	0x3f
	.zero		1


	//----- nvinfo : EIATTR_NUM_MBARRIERS
	.align		4
.L_28:
        /*02b0*/ 	.byte	0x03, 0x38
        /*02b2*/ 	.short	0x000e


	//----- nvinfo : EIATTR_EXIT_INSTR_OFFSETS
	.align		4
        /*02b4*/ 	.byte	0x04, 0x1c
        /*02b6*/ 	.short	(.L_30 - .L_29)


	//   ....[0]....
.L_29:
        /*02b8*/ 	.word	0x00000610


	//   ....[1]....
        /*02bc*/ 	.word	0x00000ed0


	//   ....[2]....
        /*02c0*/ 	.word	0x00007ce0


	//   ....[3]....
        /*02c4*/ 	.word	0x00008310


	//   ....[4]....
        /*02c8*/ 	.word	0x00009410


	//----- nvinfo : EIATTR_MAX_THREADS
	.align		4
.L_30:
        /*02cc*/ 	.byte	0x04, 0x05
        /*02ce*/ 	.short	(.L_32 - .L_31)
.L_31:
        /*02d0*/ 	.word	0x00000180
        /*02d4*/ 	.word	0x00000001
        /*02d8*/ 	.word	0x00000001


	//----- nvinfo : EIATTR_CRS_STACK_SIZE
	.align		4
.L_32:
        /*02dc*/ 	.byte	0x04, 0x1e
        /*02de*/ 	.short	(.L_34 - .L_33)
.L_33:
        /*02e0*/ 	.word	0x00000000


	//----- nvinfo : EIATTR_CBANK_PARAM_SIZE
	.align		4
.L_34:
        /*02e4*/ 	.byte	0x03, 0x19
        /*02e6*/ 	.short	0x0470


	//----- nvinfo : EIATTR_PARAM_CBANK
	.align		4
        /*02e8*/ 	.byte	0x04, 0x0a
        /*02ea*/ 	.short	(.L_36 - .L_35)
	.align		4
.L_35:
        /*02ec*/ 	.word	index@(.nv.constant0._ZN7cutlass13device_kernelINS_4gemm6kernel13GemmUniversalIN4cute5tupleIJiiiiEEENS1_10collective13CollectiveMmaINS1_37MainloopSm90TmaGmmaWarpSpecializedFP8ILi6ENS5_IJNS4_1CILi1EEESB_SB_EEENS1_35KernelTmaWarpSpecializedCooperativeEEENS5_IJNSA_ILi128EEESF_SF_EEENS_12float_e5m2_tENS5_IJlSB_lEEESH_SI_NS4_8TiledMMAINS4_8MMA_AtomIJNS4_4SM904GMMA31MMA_64x128x32_F32E5M2E5M2_SS_TNILNSM_7ScaleInE1ELSO_1EEEEEENS4_6LayoutINS5_IJNSA_ILi2EEESB_SB_EEENS5_IJSB_NSA_ILi0EEESU_EEEEENS5_IJNS4_10UnderscoreESX_SX_EEEEENS4_13SM90_TMA_LOADENS4_14ComposedLayoutINS4_7SwizzleILi3ELi4ELi3EEENS4_18smem_ptr_flag_bitsILi8EEENSR_INS5_IJNSA_ILi8EEESF_EEENS5_IJSF_SB_EEEEEEEvNS4_8identityES10_S1A_vS1B_EENS_8epilogue10collective6detail29Sm90TmaWarpSpecializedAdapterINS1E_15DefaultEpilogueISH_SI_SI_NS1D_6thread17LinearCombinationISH_Li1EffLNS1I_9ScaleType4KindE0ELNS_15FloatRoundStyleE2ESH_EENS1_15EpilogueDefaultEEEEEvvEEEEvNT_6ParamsE)
        /*02f0*/ 	.short	0x0210
        /*02f2*/ 	.short	0x0470


	//----- nvinfo : EIATTR_SW_WAR
	.align		4
.L_36:
        /*02f4*/ 	.byte	0x04, 0x36
        /*02f6*/ 	.short	(.L_38 - .L_37)
.L_37:
        /*02f8*/ 	.word	0x00000008
.L_38:


//--------------------- .nv.callgraph             --------------------------
	.section	.nv.callgraph,"",@"SHT_CUDA_CALLGRAPH"
	.align	4
	.sectionentsize	8
	.align		4
        /*0000*/ 	.word	0x00000000
	.align		4
        /*0004*/ 	.word	0xffffffff
	.align		4
        /*0008*/ 	.word	0x00000000
	.align		4
        /*000c*/ 	.word	0xfffffffe
	.align		4
        /*0010*/ 	.word	0x00000000
	.align		4
        /*0014*/ 	.word	0xfffffffd
	.align		4
        /*0018*/ 	.word	0x00000000
	.align		4
        /*001c*/ 	.word	0xfffffffc


//--------------------- .nv.constant4             --------------------------
	.section	.nv.constant4,"a",@progbits
	.align	8
	.align		8
.nv.constant4:
        /*0000*/ 	.dword	_ZN40_INTERNAL_09ec07f9_4_k_cu_90ac1c76_300004cuda3std3__45__cpo5beginE
	.align		8
        /*0008*/ 	.dword	_ZN40_INTERNAL_09ec07f9_4_k_cu_90ac1c76_300004cuda3std3__45__cpo3endE
	.align		8
        /*0010*/ 	.dword	_ZN40_INTERNAL_09ec07f9_4_k_cu_90ac1c76_300004cuda3std3__45__cpo6cbeginE
	.align		8
        /*0018*/ 	.dword	_ZN40_INTERNAL_09ec07f9_4_k_cu_90ac1c76_300004cuda3std3__45__cpo4cendE
	.align		8
        /*0020*/ 	.dword	_ZN40_INTERNAL_09ec07f9_4_k_cu_90ac1c76_300004cuda3std3__442_GLOBAL__N__09ec07f9_4_k_cu_90ac1c76_300006ignoreE
	.align		8
        /*0028*/ 	.dword	_ZN40_INTERNAL_09ec07f9_4_k_cu_90ac1c76_300004cuda3std3__419piecewise_constructE
	.align		8
        /*0030*/ 	.dword	_ZN40_INTERNAL_09ec07f9_4_k_cu_90ac1c76_300004cuda3std3__48in_placeE
	.align		8
        /*0038*/ 	.dword	_ZN40_INTERNAL_09ec07f9_4_k_cu_90ac1c76_300004cuda3std6ranges3__45__cpo4swapE
	.align		8
        /*0040*/ 	.dword	_ZN40_INTERNAL_09ec07f9_4_k_cu_90ac1c76_300004cuda3std6ranges3__45__cpo9iter_moveE
	.align		8
        /*0048*/ 	.dword	_ZN40_INTERNAL_09ec07f9_4_k_cu_90ac1c76_300004cute7productE
	.align		8
        /*0050*/ 	.dword	_ZN40_INTERNAL_09ec07f9_4_k_cu_90ac1c76_300004cute1_E


//--------------------- .text._ZN7cutlass13device_kernelINS_4gemm6kernel13GemmUniversalIN4cute5tupleIJiiiiEEENS1_10collective13CollectiveMmaINS1_37MainloopSm90TmaGmmaWarpSpecializedFP8ILi6ENS5_IJNS4_1CILi1EEESB_SB_EEENS1_35KernelTmaWarpSpecializedCooperativeEEENS5_IJNSA_ILi128EEESF_SF_EEENS_12float_e5m2_tENS5_IJlSB_lEEESH_SI_NS4_8TiledMMAINS4_8MMA_AtomIJNS4_4SM904GMMA31MMA_64x128x32_F32E5M2E5M2_SS_TNILNSM_7ScaleInE1ELSO_1EEEEEENS4_6LayoutINS5_IJNSA_ILi2EEESB_SB_EEENS5_IJSB_NSA_ILi0EEESU_EEEEENS5_IJNS4_10UnderscoreESX_SX_EEEEENS4_13SM90_TMA_LOADENS4_14ComposedLayoutINS4_7SwizzleILi3ELi4ELi3EEENS4_18smem_ptr_flag_bitsILi8EEENSR_INS5_IJNSA_ILi8EEESF_EEENS5_IJSF_SB_EEEEEEEvNS4_8identityES10_S1A_vS1B_EENS_8epilogue10collective6detail29Sm90TmaWarpSpecializedAdapterINS1E_15DefaultEpilogueISH_SI_SI_NS1D_6thread17LinearCombinationISH_Li1EffLNS1I_9ScaleType4KindE0ELNS_15FloatRoundStyleE2ESH_EENS1_15EpilogueDefaultEEEEEvvEEEEvNT_6ParamsE --------------------------
	.section	.text._ZN7cutlass13device_kernelINS_4gemm6kernel13GemmUniversalIN4cute5tupleIJiiiiEEENS1_10collective13CollectiveMmaINS1_37MainloopSm90TmaGmmaWarpSpecializedFP8ILi6ENS5_IJNS4_1CILi1EEESB_SB_EEENS1_35KernelTmaWarpSpecializedCooperativeEEENS5_IJNSA_ILi128EEESF_SF_EEENS_12float_e5m2_tENS5_IJlSB_lEEESH_SI_NS4_8TiledMMAINS4_8MMA_AtomIJNS4_4SM904GMMA31MMA_64x128x32_F32E5M2E5M2_SS_TNILNSM_7ScaleInE1ELSO_1EEEEEENS4_6LayoutINS5_IJNSA_ILi2EEESB_SB_EEENS5_IJSB_NSA_ILi0EEESU_EEEEENS5_IJNS4_10UnderscoreESX_SX_EEEEENS4_13SM90_TMA_LOADENS4_14ComposedLayoutINS4_7SwizzleILi3ELi4ELi3EEENS4_18smem_ptr_flag_bitsILi8EEENSR_INS5_IJNSA_ILi8EEESF_EEENS5_IJSF_SB_EEEEEEEvNS4_8identityES10_S1A_vS1B_EENS_8epilogue10collective6detail29Sm90TmaWarpSpecializedAdapterINS1E_15DefaultEpilogueISH_SI_SI_NS1D_6thread17LinearCombinationISH_Li1EffLNS1I_9ScaleType4KindE0ELNS_15FloatRoundStyleE2ESH_EENS1_15EpilogueDefaultEEEEEvvEEEEvNT_6ParamsE,"ax",@progbits
	.align	128
.text._ZN7cutlass13device_kernelINS_4gemm6kernel13GemmUniversalIN4cute5tupleIJiiiiEEENS1_10collective13CollectiveMmaINS1_37MainloopSm90TmaGmmaWarpSpecializedFP8ILi6ENS5_IJNS4_1CILi1EEESB_SB_EEENS1_35KernelTmaWarpSpecializedCooperativeEEENS5_IJNSA_ILi128EEESF_SF_EEENS_12float_e5m2_tENS5_IJlSB_lEEESH_SI_NS4_8TiledMMAINS4_8MMA_AtomIJNS4_4SM904GMMA31MMA_64x128x32_F32E5M2E5M2_SS_TNILNSM_7ScaleInE1ELSO_1EEEEEENS4_6LayoutINS5_IJNSA_ILi2EEESB_SB_EEENS5_IJSB_NSA_ILi0EEESU_EEEEENS5_IJNS4_10UnderscoreESX_SX_EEEEENS4_13SM90_TMA_LOADENS4_14ComposedLayoutINS4_7SwizzleILi3ELi4ELi3EEENS4_18smem_ptr_flag_bitsILi8EEENSR_INS5_IJNSA_ILi8EEESF_EEENS5_IJSF_SB_EEEEEEEvNS4_8identityES10_S1A_vS1B_EENS_8epilogue10collective6detail29Sm90TmaWarpSpecializedAdapterINS1E_15DefaultEpilogueISH_SI_SI_NS1D_6thread17LinearCombinationISH_Li1EffLNS1I_9ScaleType4KindE0ELNS_15FloatRoundStyleE2ESH_EENS1_15EpilogueDefaultEEEEEvvEEEEvNT_6ParamsE:
        .type           _ZN7cutlass13device_kernelINS_4gemm6kernel13GemmUniversalIN4cute5tupleIJiiiiEEENS1_10collective13CollectiveMmaINS1_37MainloopSm90TmaGmmaWarpSpecializedFP8ILi6ENS5_IJNS4_1CILi1EEESB_SB_EEENS1_35KernelTmaWarpSpecializedCooperativeEEENS5_IJNSA_ILi128EEESF_SF_EEENS_12float_e5m2_tENS5_IJlSB_lEEESH_SI_NS4_8TiledMMAINS4_8MMA_AtomIJNS4_4SM904GMMA31MMA_64x128x32_F32E5M2E5M2_SS_TNILNSM_7ScaleInE1ELSO_1EEEEEENS4_6LayoutINS5_IJNSA_ILi2EEESB_SB_EEENS5_IJSB_NSA_ILi0EEESU_EEEEENS5_IJNS4_10UnderscoreESX_SX_EEEEENS4_13SM90_TMA_LOADENS4_14ComposedLayoutINS4_7SwizzleILi3ELi4ELi3EEENS4_18smem_ptr_flag_bitsILi8EEENSR_INS5_IJNSA_ILi8EEESF_EEENS5_IJSF_SB_EEEEEEEvNS4_8identityES10_S1A_vS1B_EENS_8epilogue10collective6detail29Sm90TmaWarpSpecializedAdapterINS1E_15DefaultEpilogueISH_SI_SI_NS1D_6thread17LinearCombinationISH_Li1EffLNS1I_9ScaleType4KindE0ELNS_15FloatRoundStyleE2ESH_EENS1_15EpilogueDefaultEEEEEvvEEEEvNT_6ParamsE,@function
        .size           _ZN7cutlass13device_kernelINS_4gemm6kernel13GemmUniversalIN4cute5tupleIJiiiiEEENS1_10collective13CollectiveMmaINS1_37MainloopSm90TmaGmmaWarpSpecializedFP8ILi6ENS5_IJNS4_1CILi1EEESB_SB_EEENS1_35KernelTmaWarpSpecializedCooperativeEEENS5_IJNSA_ILi128EEESF_SF_EEENS_12float_e5m2_tENS5_IJlSB_lEEESH_SI_NS4_8TiledMMAINS4_8MMA_AtomIJNS4_4SM904GMMA31MMA_64x128x32_F32E5M2E5M2_SS_TNILNSM_7ScaleInE1ELSO_1EEEEEENS4_6LayoutINS5_IJNSA_ILi2EEESB_SB_EEENS5_IJSB_NSA_ILi0EEESU_EEEEENS5_IJNS4_10UnderscoreESX_SX_EEEEENS4_13SM90_TMA_LOADENS4_14ComposedLayoutINS4_7SwizzleILi3ELi4ELi3EEENS4_18smem_ptr_flag_bitsILi8EEENSR_INS5_IJNSA_ILi8EEESF_EEENS5_IJSF_SB_EEEEEEEvNS4_8identityES10_S1A_vS1B_EENS_8epilogue10collective6detail29Sm90TmaWarpSpecializedAdapterINS1E_15DefaultEpilogueISH_SI_SI_NS1D_6thread17LinearCombinationISH_Li1EffLNS1I_9ScaleType4KindE0ELNS_15FloatRoundStyleE2ESH_EENS1_15EpilogueDefaultEEEEEvvEEEEvNT_6ParamsE,(.L_x_205 - _ZN7cutlass13device_kernelINS_4gemm6kernel13GemmUniversalIN4cute5tupleIJiiiiEEENS1_10collective13CollectiveMmaINS1_37MainloopSm90TmaGmmaWarpSpecializedFP8ILi6ENS5_IJNS4_1CILi1EEESB_SB_EEENS1_35KernelTmaWarpSpecializedCooperativeEEENS5_IJNSA_ILi128EEESF_SF_EEENS_12float_e5m2_tENS5_IJlSB_lEEESH_SI_NS4_8TiledMMAINS4_8MMA_AtomIJNS4_4SM904GMMA31MMA_64x128x32_F32E5M2E5M2_SS_TNILNSM_7ScaleInE1ELSO_1EEEEEENS4_6LayoutINS5_IJNSA_ILi2EEESB_SB_EEENS5_IJSB_NSA_ILi0EEESU_EEEEENS5_IJNS4_10UnderscoreESX_SX_EEEEENS4_13SM90_TMA_LOADENS4_14ComposedLayoutINS4_7SwizzleILi3ELi4ELi3EEENS4_18smem_ptr_flag_bitsILi8EEENSR_INS5_IJNSA_ILi8EEESF_EEENS5_IJSF_SB_EEEEEEEvNS4_8identityES10_S1A_vS1B_EENS_8epilogue10collective6detail29Sm90TmaWarpSpecializedAdapterINS1E_15DefaultEpilogueISH_SI_SI_NS1D_6thread17LinearCombinationISH_Li1EffLNS1I_9ScaleType4KindE0ELNS_15FloatRoundStyleE2ESH_EENS1_15EpilogueDefaultEEEEEvvEEEEvNT_6ParamsE)
        .other          _ZN7cutlass13device_kernelINS_4gemm6kernel13GemmUniversalIN4cute5tupleIJiiiiEEENS1_10collective13CollectiveMmaINS1_37MainloopSm90TmaGmmaWarpSpecializedFP8ILi6ENS5_IJNS4_1CILi1EEESB_SB_EEENS1_35KernelTmaWarpSpecializedCooperativeEEENS5_IJNSA_ILi128EEESF_SF_EEENS_12float_e5m2_tENS5_IJlSB_lEEESH_SI_NS4_8TiledMMAINS4_8MMA_AtomIJNS4_4SM904GMMA31MMA_64x128x32_F32E5M2E5M2_SS_TNILNSM_7ScaleInE1ELSO_1EEEEEENS4_6LayoutINS5_IJNSA_ILi2EEESB_SB_EEENS5_IJSB_NSA_ILi0EEESU_EEEEENS5_IJNS4_10UnderscoreESX_SX_EEEEENS4_13SM90_TMA_LOADENS4_14ComposedLayoutINS4_7SwizzleILi3ELi4ELi3EEENS4_18smem_ptr_flag_bitsILi8EEENSR_INS5_IJNSA_ILi8EEESF_EEENS5_IJSF_SB_EEEEEEEvNS4_8identityES10_S1A_vS1B_EENS_8epilogue10collective6detail29Sm90TmaWarpSpecializedAdapterINS1E_15DefaultEpilogueISH_SI_SI_NS1D_6thread17LinearCombinationISH_Li1EffLNS1I_9ScaleType4KindE0ELNS_15FloatRoundStyleE2ESH_EENS1_15EpilogueDefaultEEEEEvvEEEEvNT_6ParamsE,@"STO_CUDA_ENTRY STV_DEFAULT"
_ZN7cutlass13device_kernelINS_4gemm6kernel13GemmUniversalIN4cute5tupleIJiiiiEEENS1_10collective13CollectiveMmaINS1_37MainloopSm90TmaGmmaWarpSpecializedFP8ILi6ENS5_IJNS4_1CILi1EEESB_SB_EEENS1_35KernelTmaWarpSpecializedCooperativeEEENS5_IJNSA_ILi128EEESF_SF_EEENS_12float_e5m2_tENS5_IJlSB_lEEESH_SI_NS4_8TiledMMAINS4_8MMA_AtomIJNS4_4SM904GMMA31MMA_64x128x32_F32E5M2E5M2_SS_TNILNSM_7ScaleInE1ELSO_1EEEEEENS4_6LayoutINS5_IJNSA_ILi2EEESB_SB_EEENS5_IJSB_NSA_ILi0EEESU_EEEEENS5_IJNS4_10UnderscoreESX_SX_EEEEENS4_13SM90_TMA_LOADENS4_14ComposedLayoutINS4_7SwizzleILi3ELi4ELi3EEENS4_18smem_ptr_flag_bitsILi8EEENSR_INS5_IJNSA_ILi8EEESF_EEENS5_IJSF_SB_EEEEEEEvNS4_8identityES10_S1A_vS1B_EENS_8epilogue10collective6detail29Sm90TmaWarpSpecializedAdapterINS1E_15DefaultEpilogueISH_SI_SI_NS1D_6thread17LinearCombinationISH_Li1EffLNS1I_9ScaleType4KindE0ELNS_15FloatRoundStyleE2ESH_EENS1_15EpilogueDefaultEEEEEvvEEEEvNT_6ParamsE:
[----:B------:R-:W-:Y:S01]  /*0000*/  LDC R1, c[0x0][0x28] ;  /* 0x00000a00ff017b82 */ /* 0x000fe20000000800 */
[----:B------:R-:W0:Y:S01]  /*0010*/  S2R R0, SR_TID.X ;  /* 0x0000000000007919 */ /* 0x000e220000002100 */
[----:B------:R-:W-:Y:S01]  /*0020*/  ELECT P0, URZ, PT ;  /* 0x00000000003f782f */ /* 0x000fe20003800000 */
[----:B------:R-:W-:Y:S01]  /*0030*/  BSSY B0, `(.L_x_0) ;  /* 0x000000f000007945 */ /* 0x000fe20003800000 */
[--C-:B0-----:R-:W-:Y:S02]  /*0040*/  SHF.R.U32.HI R2, RZ, 0x5, R0.reuse ;  /* 0x00000005ff027819 */ /* 0x101fe40000011600 */
[----:B------:R-:W-:-:S03]  /*0050*/  SHF.R.U32.HI R3, RZ, 0x7, R0 ;  /* 0x00000007ff037819 */ /* 0x000fc60000011600 */
[----:B------:R-:W0:Y:S04]  /*0060*/  SHFL.IDX PT, R5, R2, RZ, 0x1f ;  /* 0x00001fff02057589 */ /* 0x000e2800000e0000 */
[----:B------:R1:W2:Y:S01]  /*0070*/  SHFL.IDX PT, R6, R3, RZ, 0x1f ;  /* 0x00001fff03067589 */ /* 0x0002a200000e0000 */
[----:B0-----:R-:W-:-:S13]  /*0080*/  ISETP.NE.OR P0, PT, R5, RZ, !P0 ;  /* 0x000000ff0500720c */ /* 0x001fda0004705670 */
[----:B-12---:R-:W-:Y:S05]  /*0090*/  @P0 BRA `(.L_x_1) ;  /* 0x0000000000200947 */ /* 0x006fea0003800000 */
[----:B------:R-:W-:Y:S02]  /*00a0*/  ULDC.64 UR4, c[0x0][0x198] ;  /* 0x0000660000047ab9 */ /* 0x000fe40000000a00 */
[----:B------:R-:W-:Y:S02]  /*00b0*/  UIADD3 UR6, UP0, UR4, 0xf0, URZ ;  /* 0x000000f004067890 */ /* 0x000fe4000ff1e03f */
[----:B------:R-:W-:Y:S02]  /*00c0*/  UIADD3 UR4, UP1, UR4, 0x1f0, URZ ;  /* 0x000001f004047890 */ /* 0x000fe4000ff3e03f */
[----:B------:R-:W-:Y:S02]  /*00d0*/  UIADD3.X UR7, URZ, UR5, URZ, UP0, !UPT ;  /* 0x000000053f077290 */ /* 0x000fe400087fe43f */
[----:B------:R-:W-:-:S07]  /*00e0*/  UIADD3.X UR5, URZ, UR5, URZ, UP1, !UPT ;  /* 0x000000053f057290 */ /* 0x000fce0008ffe43f */
[----:B------:R0:W-:Y:S02]  /*00f0*/  UTMACCTL.PF [UR6] ;  /* 0x00000000060079b9 */ /* 0x0001e40008040000 */
[----:B------:R0:W-:Y:S02]  /*0100*/  UTMACCTL.PF [UR4] ;  /* 0x00000000040079b9 */ /* 0x0001e40008040000 */
[----:B0-----:R-:W-:Y:S01]  /*0110*/  NOP ;  /* 0x0000000000007918 */ /* 0x001fe20000000000 */
.L_x_1:
[----:B------:R-:W-:Y:S05]  /*0120*/  BSYNC B0 ;  /* 0x0000000000007941 */ /* 0x000fea0003800000 */
.L_x_0:
[----:B------:R-:W0:Y:S02]  /*0130*/  SHFL.IDX PT, R3, R2, RZ, 0x1f ;  /* 0x00001fff02037589 */ /* 0x000e2400000e0000 */
[----:B0-----:R-:W-:-:S13]  /*0140*/  ISETP.NE.AND P0, PT, R3, RZ, PT ;  /* 0x000000ff0300720c */ /* 0x001fda0003f05270 */
[----:B------:R-:W-:Y:S05]  /*0150*/  @P0 BRA `(.L_x_2) ;  /* 0x0000000000680947 */ /* 0x000fea0003800000 */
[----:B------:R-:W0:Y:S01]  /*0160*/  S2UR UR8, SR_CgaCtaId ;  /* 0x00000000000879c3 */ /* 0x000e220000008800 */
[----:B------:R-:W-:Y:S01]  /*0170*/  UMOV UR4, 0x400 ;  /* 0x0000040000047882 */ /* 0x000fe20000000000 */
[----:B------:R-:W-:Y:S01]  /*0180*/  UMOV UR5, 0x1 ;  /* 0x0000000100057882 */ /* 0x000fe20000000000 */
[----:B------:R-:W-:Y:S01]  /*0190*/  UMOV UR6, 0x100 ;  /* 0x0000010000067882 */ /* 0x000fe20000000000 */
[----:B------:R-:W-:Y:S01]  /*01a0*/  ELECT P0, URZ, PT ;  /* 0x00000000003f782f */ /* 0x000fe20003800000 */
[----:B------:R-:W-:-:S04]  /*01b0*/  UIADD3 UR6, -UR6, 0x100000, URZ ;  /* 0x0010000006067890 */ /* 0x000fc8000fffe13f */
[----:B------:R-:W-:Y:S02]  /*01c0*/  USHF.L.U32 UR7, UR6, 0xb, URZ ;  /* 0x0000000b06077899 */ /* 0x000fe4000800063f */
[----:B------:R-:W-:Y:S02]  /*01d0*/  USHF.L.U32 UR6, UR6, 0x1, URZ ;  /* 0x0000000106067899 */ /* 0x000fe4000800063f */
[----:B0-----:R-:W-:Y:S02]  /*01e0*/  ULEA UR8, UR8, UR4, 0x18 ;  /* 0x0000000408087291 */ /* 0x001fe4000f8ec03f */
[----:B------:R-:W-:-:S04]  /*01f0*/  UIADD3 UR4, -UR5, 0x100000, URZ ;  /* 0x0010000005047890 */ /* 0x000fc8000fffe13f */
[----:B------:R-:W-:Y:S02]  /*0200*/  USHF.L.U32 UR5, UR4, 0xb, URZ ;  /* 0x0000000b04057899 */ /* 0x000fe4000800063f */
[----:B------:R-:W-:Y:S01]  /*0210*/  USHF.L.U32 UR4, UR4, 0x1, URZ ;  /* 0x0000000104047899 */ /* 0x000fe2000800063f */
[----:B------:R-:W0:Y:S11]  /*0220*/  FENCE.VIEW.ASYNC.S ;  /* 0x00000000000073c6 */ /* 0x000e360000000000 */
[----:B0-----:R0:W1:Y:S01]  /*0230*/  SYNCS.EXCH.64 URZ, [UR8], UR4 ;  /* 0x00000004083f75b2 */ /* 0x0010620008000100 */
[----:B------:R0:W2:Y:S01]  /*0240*/  SYNCS.EXCH.64 URZ, [UR8+0x30], UR6 ;  /* 0x00003006083f75b2 */ /* 0x0000a20008000100 */
[----:B------:R0:W3:Y:S01]  /*0250*/  SYNCS.EXCH.64 URZ, [UR8+0x8], UR4 ;  /* 0x00000804083f75b2 */ /* 0x0000e20008000100 */
[----:B------:R0:W4:Y:S01]  /*0260*/  SYNCS.EXCH.64 URZ, [UR8+0x38], UR6 ;  /* 0x00003806083f75b2 */ /* 0x0001220008000100 */
[----:B------:R0:W0:Y:S01]  /*0270*/  SYNCS.EXCH.64 URZ, [UR8+0x10], UR4 ;  /* 0x00001004083f75b2 */ /* 0x0000220008000100 */
[----:B------:R0:W0:Y:S01]  /*0280*/  SYNCS.EXCH.64 URZ, [UR8+0x40], UR6 ;  /* 0x00004006083f75b2 */ /* 0x0000220008000100 */
[----:B------:R0:W0:Y:S01]  /*0290*/  SYNCS.EXCH.64 URZ, [UR8+0x18], UR4 ;  /* 0x00001804083f75b2 */ /* 0x0000220008000100 */
[----:B------:R0:W0:Y:S01]  /*02a0*/  SYNCS.EXCH.64 URZ, [UR8+0x48], UR6 ;  /* 0x00004806083f75b2 */ /* 0x0000220008000100 */
[----:B------:R0:W0:Y:S01]  /*02b0*/  SYNCS.EXCH.64 URZ, [UR8+0x20], UR4 ;  /* 0x00002004083f75b2 */ /* 0x0000220008000100 */
[----:B------:R0:W0:Y:S01]  /*02c0*/  SYNCS.EXCH.64 URZ, [UR8+0x50], UR6 ;  /* 0x00005006083f75b2 */ /* 0x0000220008000100 */
[----:B------:R0:W0:Y:S01]  /*02d0*/  SYNCS.EXCH.64 URZ, [UR8+0x28], UR4 ;  /* 0x00002804083f75b2 */ /* 0x0000220008000100 */
[----:B------:R0:W0:Y:S01]  /*02e0*/  SYNCS.EXCH.64 URZ, [UR8+0x58], UR6 ;  /* 0x00005806083f75b2 */ /* 0x0000220008000100 */
[----:B------:R-:W-:Y:S01]  /*02f0*/  NOP ;  /* 0x0000000000007918 */ /* 0x000fe20000000000 */
.L_x_2:
[----:B------:R-:W5:Y:S01]  /*0300*/  SHFL.IDX PT, R2, R2, RZ, 0x1f ;  /* 0x00001fff02027589 */ /* 0x000f6200000e0000 */
[----:B------:R-:W1:Y:S01]  /*0310*/  LDC R3, c[0x0][0x65c] ;  /* 0x00019700ff037b82 */ /* 0x000e620000000800 */
[----:B------:R-:W-:Y:S02]  /*0320*/  ELECT P0, URZ, PT ;  /* 0x00000000003f782f */ /* 0x000fe40003800000 */
[----:B------:R-:W-:Y:S01]  /*0330*/  SHF.R.S32.HI R4, RZ, 0x1f, R5 ;  /* 0x0000001fff047819 */ /* 0x000fe20000011405 */
[----:B------:R-:W2:Y:S01]  /*0340*/  S2R R10, SR_CTAID.Y ;  /* 0x00000000000a7919 */ /* 0x000ea20000002600 */
[----:B0-----:R-:W-:Y:S01]  /*0350*/  UMOV UR4, 0x20 ;  /* 0x0000002000047882 */ /* 0x001fe20000000000 */
[C---:B------:R-:W-:Y:S01]  /*0360*/  ISETP.NE.AND P3, PT, R6.reuse, RZ, PT ;  /* 0x000000ff0600720c */ /* 0x040fe20003f65270 */
[----:B------:R-:W-:Y:S01]  /*0370*/  VIADD R11, R6, 0xffffffff ;  /* 0xffffffff060b7836 */ /* 0x000fe20000000000 */
[----:B------:R-:W0:Y:S01]  /*0380*/  S2R R8, SR_CTAID.X ;  /* 0x0000000000087919 */ /* 0x000e220000002500 */
[----:B------:R-:W-:Y:S01]  /*0390*/  LEA.HI R4, R4, R5, RZ, 0x2 ;  /* 0x0000000504047211 */ /* 0x000fe200078f10ff */
[----:B------:R-:W-:Y:S01]  /*03a0*/  NOP ;  /* 0x0000000000007918 */ /* 0x000fe20000000000 */
[----:B------:R-:W-:Y:S01]  /*03b0*/  NOP ;  /* 0x0000000000007918 */ /* 0x000fe20000000000 */
[----:B------:R-:W-:-:S02]  /*03c0*/  ISETP.GE.U32.AND P1, PT, R11, 0x2, PT ;  /* 0x000000020b00780c */ /* 0x000fc40003f26070 */
[----:B------:R-:W-:-:S05]  /*03d0*/  LOP3.LUT R4, R4, 0xfffffffc, RZ, 0xc0, !PT ;  /* 0xfffffffc04047812 */ /* 0x000fca00078ec0ff */
[----:B------:R-:W-:Y:S01]  /*03e0*/  IMAD.IADD R5, R5, 0x1, -R4 ;  /* 0x0000000105057824 */ /* 0x000fe200078e0a04 */
[----:B-----5:R-:W-:Y:S02]  /*03f0*/  ISETP.NE.OR P0, PT, R2, RZ, !P0 ;  /* 0x000000ff0200720c */ /* 0x020fe40004705670 */
[----:B-1----:R-:W-:-:S11]  /*0400*/  ISETP.NE.AND P2, PT, R3, 0x1, PT ;  /* 0x000000010300780c */ /* 0x002fd60003f45270 */
[----:B------:R-:W-:Y:S01]  /*0410*/  VOTEU.ALL UP0, P0 ;  /* 0x00000000003f7886 */ /* 0x000fe20000000000 */
[----:B------:R-:W-:Y:S01]  /*0420*/  VOTEU.ALL UP1, P0 ;  /* 0x00000000003f7886 */ /* 0x000fe20000020000 */
[----:B------:R-:W0:Y:S01]  /*0430*/  @P2 LDC R9, c[0x0][0x10] ;  /* 0x00000400ff092b82 */ /* 0x000e220000000800 */
[----:B--2---:R-:W-:Y:S02]  /*0440*/  @P2 IMAD.MOV.U32 R2, RZ, RZ, R10 ;  /* 0x000000ffff022224 */ /* 0x004fe400078e000a */
[----:B------:R-:W-:Y:S01]  /*0450*/  @!UP0 UMOV UR6, 0x400 ;  /* 0x0000040000068882 */ /* 0x000fe20000000000 */
[----:B------:R-:W-:-:S04]  /*0460*/  @!UP0 UIADD3 UR4, -UR4, 0x100000, URZ ;  /* 0x0010000004048890 */ /* 0x000fc8000fffe13f */
[----:B------:R-:W-:Y:S02]  /*0470*/  @!UP0 USHF.L.U32 UR5, UR4, 0xb, URZ ;  /* 0x0000000b04058899 */ /* 0x000fe4000800063f */
[----:B------:R-:W-:Y:S01]  /*0480*/  @!UP0 USHF.L.U32 UR4, UR4, 0x1, URZ ;  /* 0x0000000104048899 */ /* 0x000fe2000800063f */
[----:B------:R-:W-:Y:S02]  /*0490*/  @P2 IMAD.MOV.U32 R3, RZ, RZ, RZ ;  /* 0x000000ffff032224 */ /* 0x000fe400078e00ff */
[----:B------:R-:W-:Y:S01]  /*04a0*/  @P2 IMAD.MOV.U32 R13, RZ, RZ, RZ ;  /* 0x000000ffff0d2224 */ /* 0x000fe200078e00ff */
[----:B------:R-:W1:Y:S08]  /*04b0*/  @!UP0 S2UR UR7, SR_CgaCtaId ;  /* 0x00000000000789c3 */ /* 0x000e700000008800 */
[----:B------:R-:W2:Y:S01]  /*04c0*/  @!P2 LDC R7, c[0x0][0xc] ;  /* 0x00000300ff07ab82 */ /* 0x000ea20000000800 */
[----:B0-----:R-:W-:-:S04]  /*04d0*/  @P2 IMAD.WIDE.U32 R2, R8, R9, R2 ;  /* 0x0000000908022225 */ /* 0x001fc800078e0002 */
[----:B------:R-:W-:Y:S02]  /*04e0*/  IMAD.MOV.U32 R9, RZ, RZ, RZ ;  /* 0x000000ffff097224 */ /* 0x000fe400078e00ff */
[----:B------:R-:W-:Y:S01]  /*04f0*/  @P2 IMAD.IADD R3, R3, 0x1, R13 ;  /* 0x0000000103032824 */ /* 0x000fe200078e020d */
[----:B-1----:R-:W-:Y:S01]  /*0500*/  @!UP0 ULEA UR6, UR7, UR6, 0x18 ;  /* 0x0000000607068291 */ /* 0x002fe2000f8ec03f */
[----:B------:R-:W-:Y:S01]  /*0510*/  VOTEU.ALL UP0, P0 ;  /* 0x00000000003f7886 */ /* 0x000fe20000000000 */
[----:B------:R-:W-:-:S04]  /*0520*/  ISETP.NE.AND P0, PT, R5, 0x3, PT ;  /* 0x000000030500780c */ /* 0x000fc80003f05270 */
[----:B------:R-:W-:-:S04]  /*0530*/  ISETP.EQ.OR P0, PT, R5, RZ, !P0 ;  /* 0x000000ff0500720c */ /* 0x000fc80004702670 */
[----:B------:R-:W-:Y:S01]  /*0540*/  ISETP.EQ.AND P0, PT, R6, RZ, P0 ;  /* 0x000000ff0600720c */ /* 0x000fe20000702270 */
[----:B------:R-:W0:Y:S02]  /*0550*/  FENCE.VIEW.ASYNC.S ;  /* 0x00000000000073c6 */ /* 0x000e240000000000 */
[----:B0-----:R0:W3:Y:S01]  /*0560*/  @!UP0 SYNCS.EXCH.64 URZ, [UR6+0x70], UR4 ;  /* 0x00007004063f85b2 */ /* 0x0010e20008000100 */
[----:B--2---:R-:W-:Y:S01]  /*0570*/  @!P2 IMAD.WIDE.U32 R6, R7, R10, R8 ;  /* 0x0000000a0706a225 */ /* 0x004fe200078e0008 */
[----:B------:R-:W-:-:S03]  /*0580*/  SEL R4, RZ, 0x1, !P0 ;  /* 0x00000001ff047807 */ /* 0x000fc60004000000 */
[----:B------:R-:W-:Y:S02]  /*0590*/  @!P2 IMAD.MOV.U32 R2, RZ, RZ, R6 ;  /* 0x000000ffff02a224 */ /* 0x000fe400078e0006 */
[----:B------:R-:W-:Y:S01]  /*05a0*/  @!P2 IMAD.MOV.U32 R3, RZ, RZ, R7 ;  /* 0x000000ffff03a224 */ /* 0x000fe200078e0007 */
[----:B------:R-:W-:Y:S01]  /*05b0*/  SEL R4, R4, 0x2, P1 ;  /* 0x0000000204047807 */ /* 0x000fe20000800000 */
[----:B------:R0:W3:Y:S01]  /*05c0*/  @!UP1 SYNCS.EXCH.64 URZ, [UR6+0x78], UR4 ;  /* 0x00007804063f95b2 */ /* 0x0000e20008000100 */
[----:B------:R-:W-:Y:S01]  /*05d0*/  NOP ;  /* 0x0000000000007918 */ /* 0x000fe20000000000 */
[----:B---34-:R-:W-:Y:S06]  /*05e0*/  BAR.SYNC.DEFER_BLOCKING 0x0 ;  /* 0x0000000000007b1d */ /* 0x018fec0000010000 */
[----:B------:R-:W-:Y:S05]  /*05f0*/  @!P3 BRA `(.L_x_3) ;  /* 0x0000007400bcb947 */ /* 0x000fea0003800000 */
[----:B------:R-:W-:-:S13]  /*0600*/  ISETP.GT.U32.AND P0, PT, R11, 0x1, PT ;  /* 0x000000010b00780c */ /* 0x000fda0003f04070 */
[----:B0-----:R-:W-:Y:S05]  /*0610*/  @P0 EXIT ;  /* 0x000000000000094d */ /* 0x001fea0003800000 */
[----:B------:R-:W-:Y:S01]  /*0620*/  ULDC.64 UR4, c[0x0][0x650] ;  /* 0x0001940000047ab9 */ /* 0x000fe20000000a00 */
[----:B------:R-:W-:Y:S01]  /*0630*/  PRMT R12, RZ, 0x7610, R12 ;  /* 0x00007610ff0c7816 */ /* 0x000fe2000000000c */
[----:B------:R-:W-:Y:S01]  /*0640*/  IMAD.MOV.U32 R6, RZ, RZ, -0x1 ;  /* 0xffffffffff067424 */ /* 0x000fe200078e00ff */
[----:B------:R-:W-:Y:S01]  /*0650*/  ISETP.GE.U32.AND P0, PT, R2, UR4, PT ;  /* 0x0000000402007c0c */ /* 0x000fe2000bf06070 */
[----:B------:R-:W-:Y:S02]  /*0660*/  IMAD.MOV.U32 R7, RZ, RZ, -0x1 ;  /* 0xffffffffff077424 */ /* 0x000fe400078e00ff */
[----:B------:R-:W-:Y:S01]  /*0670*/  IMAD.MOV.U32 R5, RZ, RZ, -0x1 ;  /* 0xffffffffff057424 */ /* 0x000fe200078e00ff */
[----:B------:R-:W-:-:S13]  /*0680*/  ISETP.GE.U32.AND.EX P0, PT, R3, UR5, PT, P0 ;  /* 0x0000000503007c0c */ /* 0x000fda000bf06100 */
[----:B------:R-:W-:Y:S05]  /*0690*/  @P0 BRA `(.L_x_4) ;  /* 0x00000004005c0947 */ /* 0x000fea0003800000 */
[----:B------:R-:W0:Y:S01]  /*06a0*/  LDC.64 R16, c[0x0][0x628] ;  /* 0x00018a00ff107b82 */ /* 0x000e220000000a00 */
[----:B------:R-:W-:Y:S02]  /*06b0*/  IMAD.MOV.U32 R6, RZ, RZ, R2 ;  /* 0x000000ffff067224 */ /* 0x000fe400078e0002 */
[----:B------:R-:W-:-:S05]  /*06c0*/  IMAD.MOV.U32 R7, RZ, RZ, R3 ;  /* 0x000000ffff077224 */ /* 0x000fca00078e0003 */
[----:B------:R-:W1:Y:S08]  /*06d0*/  LDC R18, c[0x0][0x630] ;  /* 0x00018c00ff127b82 */ /* 0x000e700000000800 */
[----:B------:R-:W2:Y:S01]  /*06e0*/  LDC.64 R20, c[0x0][0x620] ;  /* 0x00018800ff147b82 */ /* 0x000ea20000000a00 */
[----:B0-----:R-:W-:-:S04]  /*06f0*/  ISETP.NE.U32.AND P0, PT, R16, RZ, PT ;  /* 0x000000ff1000720c */ /* 0x001fc80003f05070 */
[----:B------:R-:W-:-:S13]  /*0700*/  ISETP.NE.AND.EX P0, PT, R17, RZ, PT, P0 ;  /* 0x000000ff1100720c */ /* 0x000fda0003f05300 */
[----:B-12---:R-:W-:Y:S05]  /*0710*/  @!P0 BRA `(.L_x_5) ;  /* 0x0000000000288947 */ /* 0x006fea0003800000 */
[----:B------:R-:W0:Y:S02]  /*0720*/  LDC R5, c[0x0][0x634] ;  /* 0x00018d00ff057b82 */ /* 0x000e240000000800 */
[----:B0-----:R-:W-:-:S05]  /*0730*/  IADD3 R5, P0, R2, R5, RZ ;  /* 0x0000000502057210 */ /* 0x001fca0007f1e0ff */
[----:B------:R-:W-:-:S04]  /*0740*/  IMAD.X R11, RZ, RZ, R3, P0 ;  /* 0x000000ffff0b7224 */ /* 0x000fc800000e0603 */
[----:B------:R-:W-:-:S04]  /*0750*/  IMAD.WIDE.U32 R6, R11, R16, RZ ;  /* 0x000000100b067225 */ /* 0x000fc800078e00ff */
[----:B------:R-:W-:-:S04]  /*0760*/  IMAD.WIDE.U32 R12, P0, R5, R17, R6 ;  /* 0x00000011050c7225 */ /* 0x000fc80007800006 */
[----:B------:R-:W-:-:S04]  /*0770*/  IMAD.WIDE.U32 R6, R5, R16, RZ ;  /* 0x0000001005067225 */ /* 0x000fc800078e00ff */
[----:B------:R-:W-:Y:S01]  /*0780*/  IMAD.X R15, RZ, RZ, RZ, P0 ;  /* 0x000000ffff0f7224 */ /* 0x000fe200000e06ff */
[----:B------:R-:W-:Y:S01]  /*0790*/  IADD3 RZ, P0, R7, R12, RZ ;  /* 0x0000000c07ff7210 */ /* 0x000fe20007f1e0ff */
[----:B------:R-:W-:-:S04]  /*07a0*/  IMAD.MOV.U32 R14, RZ, RZ, R13 ;  /* 0x000000ffff0e7224 */ /* 0x000fc800078e000d */
[----:B------:R-:W-:-:S08]  /*07b0*/  IMAD.WIDE.U32.X R6, R11, R17, R14, P0 ;  /* 0x000000110b067225 */ /* 0x000fd000000e040e */
.L_x_5:
[--C-:B------:R-:W-:Y:S01]  /*07c0*/  SHF.R.U64 R26, R6, R18, R7.reuse ;  /* 0x00000012061a7219 */ /* 0x100fe20000001207 */
[----:B------:R-:W0:Y:S01]  /*07d0*/  LDC.64 R22, c[0x0][0x640] ;  /* 0x00019000ff167b82 */ /* 0x000e220000000a00 */
[----:B------:R-:W-:Y:S01]  /*07e0*/  I2FP.F32.U32 R5, R8 ;  /* 0x0000000800057245 */ /* 0x000fe20000201000 */
[----:B------:R-:W-:Y:S01]  /*07f0*/  ULDC UR4, c[0x0][0x150] ;  /* 0x0000540000047ab9 */ /* 0x000fe20000000800 */
[----:B------:R-:W-:Y:S02]  /*0800*/  SHF.R.U32.HI R6, RZ, R18, R7 ;  /* 0x00000012ff067219 */ /* 0x000fe40000011607 */
[----:B------:R-:W-:Y:S01]  /*0810*/  IADD3 R11, P0, RZ, -R26, RZ ;  /* 0x8000001aff0b7210 */ /* 0x000fe20007f1e0ff */
[----:B------:R-:W-:Y:S01]  /*0820*/  FMUL R5, R5, UR4 ;  /* 0x0000000405057c20 */ /* 0x000fe20008400000 */
[----:B------:R-:W-:Y:S01]  /*0830*/  ULDC UR4, c[0x0][0x154] ;  /* 0x0000550000047ab9 */ /* 0x000fe20000000800 */
[----:B------:R-:W1:Y:S02]  /*0840*/  LDC R14, c[0x0][0x618] ;  /* 0x00018600ff0e7b82 */ /* 0x000e640000000800 */
[----:B------:R-:W-:-:S02]  /*0850*/  IMAD.X R13, RZ, RZ, ~R6, P0 ;  /* 0x000000ffff0d7224 */ /* 0x000fc400000e0e06 */
[----:B------:R-:W2:Y:S01]  /*0860*/  F2I.U32.TRUNC.NTZ R5, R5 ;  /* 0x0000000500057305 */ /* 0x000ea2000020f000 */
[----:B------:R-:W-:-:S03]  /*0870*/  IMAD.WIDE.U32 R6, R11, R20, R2 ;  /* 0x000000140b067225 */ /* 0x000fc600078e0002 */
[----:B------:R-:W3:Y:S01]  /*0880*/  LDC R9, c[0x0][0x144] ;  /* 0x00005100ff097b82 */ /* 0x000ee20000000800 */
[----:B------:R-:W-:-:S04]  /*0890*/  IMAD R12, R13, R20, RZ ;  /* 0x000000140d0c7224 */ /* 0x000fc800078e02ff */
[----:B------:R-:W-:Y:S02]  /*08a0*/  IMAD R11, R11, R21, R12 ;  /* 0x000000150b0b7224 */ /* 0x000fe400078e020c */
[----:B------:R-:W-:Y:S01]  /*08b0*/  IMAD.MOV.U32 R12, RZ, RZ, 0x1 ;  /* 0x00000001ff0c7424 */ /* 0x000fe200078e00ff */
[----:B------:R-:W4:Y:S01]  /*08c0*/  LDC R18, c[0x0][0x608] ;  /* 0x00018200ff127b82 */ /* 0x000f220000000800 */
[----:B------:R-:W-:Y:S01]  /*08d0*/  IMAD.IADD R11, R7, 0x1, R11 ;  /* 0x00000001070b7824 */ /* 0x000fe200078e020b */
[----:B0-----:R-:W-:Y:S01]  /*08e0*/  ISETP.NE.U32.AND P0, PT, R22, RZ, PT ;  /* 0x000000ff1600720c */ /* 0x001fe20003f05070 */
[----:B--2---:R-:W-:-:S03]  /*08f0*/  IMAD.MOV R7, RZ, RZ, -R5 ;  /* 0x000000ffff077224 */ /* 0x004fc600078e0a05 */
[----:B------:R-:W-:Y:S02]  /*0900*/  ISETP.NE.AND.EX P0, PT, R23, RZ, PT, P0 ;  /* 0x000000ff1700720c */ /* 0x000fe40003f05300 */
[----:B------:R-:W0:Y:S01]  /*0910*/  LDC R13, c[0x0][0x658] ;  /* 0x00019600ff0d7b82 */ /* 0x000e220000000800 */
[--C-:B-1----:R-:W-:Y:S02]  /*0920*/  SHF.R.U64 R16, R6, R14, R11.reuse ;  /* 0x0000000e06107219 */ /* 0x102fe4000000120b */
[----:B------:R-:W-:Y:S02]  /*0930*/  I2FP.F32.U32 R6, R10 ;  /* 0x0000000a00067245 */ /* 0x000fe40000201000 */
[----:B------:R-:W-:-:S03]  /*0940*/  SHF.R.U32.HI R11, RZ, R14, R11 ;  /* 0x0000000eff0b7219 */ /* 0x000fc6000001160b */
[----:B------:R-:W1:Y:S01]  /*0950*/  LDC R17, c[0x0][0x148] ;  /* 0x00005200ff117b82 */ /* 0x000e620000000800 */
[----:B---3--:R-:W-:Y:S02]  /*0960*/  IMAD R5, R9, R7, R8 ;  /* 0x0000000709057224 */ /* 0x008fe400078e0208 */
[----:B------:R-:W-:Y:S01]  /*0970*/  FMUL R7, R6, UR4 ;  /* 0x0000000406077c20 */ /* 0x000fe20008400000 */
[----:B------:R-:W-:-:S03]  /*0980*/  IMAD.MOV.U32 R6, RZ, RZ, -0x1 ;  /* 0xffffffffff067424 */ /* 0x000fc600078e00ff */
[----:B------:R2:W3:Y:S01]  /*0990*/  F2I.U32.TRUNC.NTZ R15, R7 ;  /* 0x00000007000f7305 */ /* 0x0004e2000020f000 */
[----:B------:R-:W1:Y:S01]  /*09a0*/  LDC R21, c[0x0][0x600] ;  /* 0x00018000ff157b82 */ /* 0x000e620000000800 */
[-CC-:B----4-:R-:W-:Y:S02]  /*09b0*/  SHF.R.U64 R27, R16, R18.reuse, R11.reuse ;  /* 0x00000012101b7219 */ /* 0x190fe4000000120b */
[----:B------:R-:W-:-:S05]  /*09c0*/  SHF.R.U32.HI R8, RZ, R18, R11 ;  /* 0x00000012ff087219 */ /* 0x000fca000001160b */
[----:B------:R-:W4:Y:S01]  /*09d0*/  LDC R20, c[0x0][0x648] ;  /* 0x00019200ff147b82 */ /* 0x000f220000000800 */
[-CC-:B0-----:R-:W-:Y:S02]  /*09e0*/  SHF.R.U64 R18, R27, R13.reuse, R8.reuse ;  /* 0x0000000d1b127219 */ /* 0x181fe40000001208 */
[-C--:B------:R-:W-:Y:S02]  /*09f0*/  SHF.L.U32 R6, R6, R13.reuse, RZ ;  /* 0x0000000d06067219 */ /* 0x080fe400000006ff */
[-C--:B------:R-:W-:Y:S02]  /*0a00*/  SHF.R.U32.HI R8, RZ, R13.reuse, R8 ;  /* 0x0000000dff087219 */ /* 0x080fe40000011608 */
[----:B------:R-:W-:Y:S01]  /*0a10*/  LOP3.LUT R14, RZ, R6, RZ, 0x33, !PT ;  /* 0x00000006ff0e7212 */ /* 0x000fe200078e33ff */
[----:B------:R-:W0:Y:S01]  /*0a20*/  LDC R25, c[0x0][0x638] ;  /* 0x00018e00ff197b82 */ /* 0x000e220000000800 */
[----:B------:R-:W-:Y:S01]  /*0a30*/  SHF.L.U32 R11, R12, R13, RZ ;  /* 0x0000000d0c0b7219 */ /* 0x000fe200000006ff */
[----:B------:R-:W-:-:S02]  /*0a40*/  IMAD.MOV.U32 R6, RZ, RZ, R18 ;  /* 0x000000ffff067224 */ /* 0x000fc400078e0012 */
[----:B--2---:R-:W-:-:S04]  /*0a50*/  IMAD.MOV.U32 R7, RZ, RZ, R8 ;  /* 0x000000ffff077224 */ /* 0x004fc800078e0008 */
[----:B------:R-:W2:Y:S01]  /*0a60*/  LDC R24, c[0x0][0x610] ;  /* 0x00018400ff187b82 */ /* 0x000ea20000000800 */
[----:B---3--:R-:W-:Y:S05]  /*0a70*/  @!P0 BRA `(.L_x_6) ;  /* 0x0000000000288947 */ /* 0x008fea0003800000 */
[----:B------:R-:W3:Y:S02]  /*0a80*/  LDC R13, c[0x0][0x64c] ;  /* 0x00019300ff0d7b82 */ /* 0x000ee40000000800 */
[----:B---3--:R-:W-:-:S05]  /*0a90*/  IADD3 R13, P0, R18, R13, RZ ;  /* 0x0000000d120d7210 */ /* 0x008fca0007f1e0ff */
        /* <DEDUP_REMOVED lines=8> */
.L_x_6:
[----:B----4-:R-:W-:Y:S01]  /*0b20*/  SHF.R.U64 R6, R6, R20, R7 ;  /* 0x0000001406067219 */ /* 0x010fe20000001207 */
[----:B-1----:R-:W-:Y:S01]  /*0b30*/  VIADD R7, R21, 0xffffffff ;  /* 0xffffffff15077836 */ /* 0x002fe20000000000 */
[----:B------:R-:W-:Y:S01]  /*0b40*/  LOP3.LUT R14, R27, R14, RZ, 0xc0, !PT ;  /* 0x0000000e1b0e7212 */ /* 0x000fe200078ec0ff */
[----:B------:R-:W-:Y:S02]  /*0b50*/  IMAD.MOV R15, RZ, RZ, -R15 ;  /* 0x000000ffff0f7224 */ /* 0x000fe400078e0a0f */
[----:B------:R-:W-:Y:S01]  /*0b60*/  IMAD.MOV R8, RZ, RZ, -R6 ;  /* 0x000000ffff087224 */ /* 0x000fe200078e0a06 */
[----:B------:R-:W-:Y:S01]  /*0b70*/  LOP3.LUT R7, R16, R7, RZ, 0xc0, !PT ;  /* 0x0000000710077212 */ /* 0x000fe200078ec0ff */
[----:B------:R-:W-:Y:S02]  /*0b80*/  IMAD R14, R11, R6, R14 ;  /* 0x000000060b0e7224 */ /* 0x000fe400078e020e */
[----:B------:R-:W-:Y:S02]  /*0b90*/  @P2 IMAD R5, R17, R15, R10 ;  /* 0x0000000f11052224 */ /* 0x000fe400078e020a */
[----:B0-----:R-:W-:-:S02]  /*0ba0*/  IMAD R6, R8, R25, R18 ;  /* 0x0000001908067224 */ /* 0x001fc400078e0212 */
[----:B--2---:R-:W-:Y:S02]  /*0bb0*/  IMAD R5, R14, R24, R5 ;  /* 0x000000180e057224 */ /* 0x004fe400078e0205 */
[----:B------:R-:W-:Y:S02]  /*0bc0*/  IMAD R6, R6, R21, R7 ;  /* 0x0000001506067224 */ /* 0x000fe400078e0207 */
[----:B------:R-:W-:-:S03]  /*0bd0*/  IMAD.MOV.U32 R12, RZ, RZ, 0x1 ;  /* 0x00000001ff0c7424 */ /* 0x000fc600078e00ff */
[----:B------:R-:W-:Y:S02]  /*0be0*/  SEL R7, R6, R5, !P2 ;  /* 0x0000000506077207 */ /* 0x000fe40005000000 */
[----:B------:R-:W-:Y:S01]  /*0bf0*/  SEL R6, R5, R6, !P2 ;  /* 0x0000000605067207 */ /* 0x000fe20005000000 */
[----:B------:R-:W-:-:S07]  /*0c00*/  IMAD.MOV.U32 R5, RZ, RZ, R26 ;  /* 0x000000ffff057224 */ /* 0x000fce00078e001a */
.L_x_4:
[----:B------:R-:W-:-:S08]  /*0c10*/  NOP ;  /* 0x0000000000007918 */ /* 0x000fd00000000000 */
[----:B------:R-:W0:Y:S02]  /*0c20*/  USETMAXREG.TRY_ALLOC.CTAPOOL UP0, 0xe8 ;  /* 0x000000e8000079c8 */ /* 0x000e240008000600 */
[----:B0-----:R-:W-:-:S13]  /*0c30*/  PLOP3.LUT P0, PT, PT, PT, UP0, 0x80, 0x0 ;  /* 0x000000000000781c */ /* 0x001fda0003f0f008 */
[----:B------:R-:W-:Y:S05]  /*0c40*/  @!P0 BRA `(.L_x_4) ;  /* 0xfffffffc00f08947 */ /* 0x000fea000383ffff */
[----:B------:R-:W-:Y:S01]  /*0c50*/  ULDC.64 UR4, c[0x0][0x598] ;  /* 0x0001660000047ab9 */ /* 0x000fe20000000a00 */
[----:B------:R-:W-:Y:S01]  /*0c60*/  ULDC.64 UR16, c[0x0][0x208] ;  /* 0x0000820000107ab9 */ /* 0x000fe20000000a00 */
[----:B------:R-:W-:-:S04]  /*0c70*/  ISETP.NE.U32.AND P0, PT, RZ, UR4, PT ;  /* 0x00000004ff007c0c */ /* 0x000fc8000bf05070 */
[----:B------:R-:W-:-:S13]  /*0c80*/  ISETP.NE.AND.EX P0, PT, RZ, UR5, PT, P0 ;  /* 0x00000005ff007c0c */ /* 0x000fda000bf05300 */
[----:B------:R-:W-:Y:S05]  /*0c90*/  @!P0 BRA `(.L_x_7) ;  /* 0x00000000001c8947 */ /* 0x000fea0003800000 */
[----:B------:R-:W0:Y:S02]  /*0ca0*/  LDC.64 R8, c[0x0][0x598] ;  /* 0x00016600ff087b82 */ /* 0x000e240000000a00 */
[----:B0-----:R-:W2:Y:S02]  /*0cb0*/  LDG.E.64 R8, desc[UR16][R8.64] ;  /* 0x0000001008087981 */ /* 0x001ea4000c1e1b00 */
[----:B--2---:R-:W-:-:S04]  /*0cc0*/  ISETP.NE.U32.AND P0, PT, R8, RZ, PT ;  /* 0x000000ff0800720c */ /* 0x004fc80003f05070 */
[----:B------:R-:W-:-:S13]  /*0cd0*/  ISETP.NE.AND.EX P0, PT, R9, RZ, PT, P0 ;  /* 0x000000ff0900720c */ /* 0x000fda0003f05300 */
[----:B------:R-:W-:Y:S05]  /*0ce0*/  @!P0 BRA `(.L_x_7) ;  /* 0x0000000000088947 */ /* 0x000fea0003800000 */
[----:B------:R0:W5:Y:S01]  /*0cf0*/  LD.E R8, desc[UR16][R8.64] ;  /* 0x0000001008087980 */ /* 0x000162000c101900 */
[----:B------:R-:W-:Y:S05]  /*0d00*/  BRA `(.L_x_8) ;  /* 0x0000000000207947 */ /* 0x000fea0003800000 */
.L_x_7:
[----:B------:R-:W-:Y:S02]  /*0d10*/  ULDC.64 UR4, c[0x0][0x588] ;  /* 0x0001620000047ab9 */ /* 0x000fe40000000a00 */
[----:B------:R-:W-:-:S04]  /*0d20*/  ISETP.NE.U32.AND P0, PT, RZ, UR4, PT ;  /* 0x00000004ff007c0c */ /* 0x000fc8000bf05070 */
[----:B------:R-:W-:-:S13]  /*0d30*/  ISETP.NE.AND.EX P0, PT, RZ, UR5, PT, P0 ;  /* 0x00000005ff007c0c */ /* 0x000fda000bf05300 */
[----:B------:R-:W-:Y:S05]  /*0d40*/  @!P0 BRA `(.L_x_9) ;  /* 0x00000000000c8947 */ /* 0x000fea0003800000 */
[----:B------:R-:W0:Y:S02]  /*0d50*/  LDC.64 R8, c[0x0][0x588] ;  /* 0x00016200ff087b82 */ /* 0x000e240000000a00 */
[----:B0-----:R1:W5:Y:S01]  /*0d60*/  LDG.E R8, desc[UR16][R8.64] ;  /* 0x0000001008087981 */ /* 0x001362000c1e1900 */
[----:B------:R-:W-:Y:S05]  /*0d70*/  BRA `(.L_x_8) ;  /* 0x0000000000047947 */ /* 0x000fea0003800000 */
.L_x_9:
[----:B------:R-:W2:Y:S02]  /*0d80*/  LDC R8, c[0x0][0x580] ;  /* 0x00016000ff087b82 */ /* 0x000ea40000000800 */
.L_x_8:
[----:B------:R-:W-:Y:S02]  /*0d90*/  ULDC.64 UR4, c[0x0][0x5a0] ;  /* 0x0001680000047ab9 */ /* 0x000fe40000000a00 */
[----:B------:R-:W-:-:S04]  /*0da0*/  ISETP.NE.U32.AND P0, PT, RZ, UR4, PT ;  /* 0x00000004ff007c0c */ /* 0x000fc8000bf05070 */
[----:B------:R-:W-:-:S13]  /*0db0*/  ISETP.NE.AND.EX P0, PT, RZ, UR5, PT, P0 ;  /* 0x00000005ff007c0c */ /* 0x000fda000bf05300 */
[----:B------:R-:W-:Y:S05]  /*0dc0*/  @!P0 BRA `(.L_x_10) ;  /* 0x00000000001c8947 */ /* 0x000fea0003800000 */
[----:B------:R-:W3:Y:S02]  /*0dd0*/  LDC.64 R10, c[0x0][0x5a0] ;  /* 0x00016800ff0a7b82 */ /* 0x000ee40000000a00 */
[----:B---3--:R-:W3:Y:S02]  /*0de0*/  LDG.E.64 R10, desc[UR16][R10.64] ;  /* 0x000000100a0a7981 */ /* 0x008ee4000c1e1b00 */
[----:B---3--:R-:W-:-:S04]  /*0df0*/  ISETP.NE.U32.AND P0, PT, R10, RZ, PT ;  /* 0x000000ff0a00720c */ /* 0x008fc80003f05070 */
[----:B------:R-:W-:-:S13]  /*0e00*/  ISETP.NE.AND.EX P0, PT, R11, RZ, PT, P0 ;  /* 0x000000ff0b00720c */ /* 0x000fda0003f05300 */
[----:B------:R-:W-:Y:S05]  /*0e10*/  @!P0 BRA `(.L_x_10) ;  /* 0x0000000000088947 */ /* 0x000fea0003800000 */
[----:B01----:R0:W5:Y:S01]  /*0e20*/  LD.E R9, desc[UR16][R10.64] ;  /* 0x000000100a097980 */ /* 0x003162000c101900 */
[----:B------:R-:W-:Y:S05]  /*0e30*/  BRA `(.L_x_11) ;  /* 0x0000000000207947 */ /* 0x000fea0003800000 */
.L_x_10:
[----:B------:R-:W-:Y:S02]  /*0e40*/  ULDC.64 UR4, c[0x0][0x590] ;  /* 0x0001640000047ab9 */ /* 0x000fe40000000a00 */
[----:B------:R-:W-:-:S04]  /*0e50*/  ISETP.NE.U32.AND P0, PT, RZ, UR4, PT ;  /* 0x00000004ff007c0c */ /* 0x000fc8000bf05070 */
[----:B------:R-:W-:-:S13]  /*0e60*/  ISETP.NE.AND.EX P0, PT, RZ, UR5, PT, P0 ;  /* 0x00000005ff007c0c */ /* 0x000fda000bf05300 */
[----:B------:R-:W-:Y:S05]  /*0e70*/  @!P0 BRA `(.L_x_12) ;  /* 0x00000000000c8947 */ /* 0x000fea0003800000 */
[----:B------:R-:W0:Y:S02]  /*0e80*/  LDC.64 R10, c[0x0][0x590] ;  /* 0x00016400ff0a7b82 */ /* 0x000e240000000a00 */
[----:B01----:R1:W5:Y:S01]  /*0e90*/  LDG.E R9, desc[UR16][R10.64] ;  /* 0x000000100a097981 */ /* 0x003362000c1e1900 */
[----:B------:R-:W-:Y:S05]  /*0ea0*/  BRA `(.L_x_11) ;  /* 0x0000000000047947 */ /* 0x000fea0003800000 */
.L_x_12:
[----:B01----:R-:W3:Y:S02]  /*0eb0*/  LDC R9, c[0x0][0x584] ;  /* 0x00016100ff097b82 */ /* 0x003ee40000000800 */
.L_x_11:
[----:B------:R-:W-:-:S13]  /*0ec0*/  LOP3.LUT P0, RZ, R12, 0xff, RZ, 0xc0, !PT ;  /* 0x000000ff0cff7812 */ /* 0x000fda000780c0ff */
[----:B------:R-:W-:Y:S05]  /*0ed0*/  @!P0 EXIT ;  /* 0x000000000000894d */ /* 0x000fea0003800000 */
[----:B------:R-:W-:Y:S01]  /*0ee0*/  ULDC UR4, c[0x0][0x28c] ;  /* 0x0000a30000047ab9 */ /* 0x000fe20000000800 */
[----:B------:R-:W-:Y:S01]  /*0ef0*/  LOP3.LUT R138, R4, 0x1, RZ, 0xfc, !PT ;  /* 0x00000001048a7812 */ /* 0x000fe200078efcff */
[----:B------:R-:W-:-:S04]  /*0f00*/  UIADD3 UR4, UR4, 0x7f, URZ ;  /* 0x0000007f04047890 */ /* 0x000fc8000fffe03f */
[----:B------:R-:W-:-:S04]  /*0f10*/  USHF.R.S32.HI UR5, URZ, 0x1f, UR4 ;  /* 0x0000001f3f057899 */ /* 0x000fc80008011404 */
[----:B------:R-:W-:-:S03]  /*0f20*/  ULEA.HI UR5, UR5, UR4, URZ, 0x7 ;  /* 0x0000000405057291 */ /* 0x000fc6000f8f383f */
[----:B------:R-:W-:Y:S01]  /*0f30*/  UMOV UR4, URZ ;  /* 0x0000003f00047c82 */ /* 0x000fe20008000000 */
[----:B------:R-:W-:-:S03]  /*0f40*/  USHF.R.S32.HI UR9, URZ, 0x7, UR5 ;  /* 0x000000073f097899 */ /* 0x000fc60008011405 */
[----:B------:R-:W-:-:S09]  /*0f50*/  UMOV UR5, URZ ;  /* 0x0000003f00057c82 */ /* 0x000fd20008000000 */
.L_x_165:
[----:B01----:R-:W-:Y:S01]  /*0f60*/  LOP3.LUT R10, R0, 0x80, RZ, 0xc0, !PT ;  /* 0x00000080000a7812 */ /* 0x003fe200078ec0ff */
[----:B------:R-:W0:Y:S01]  /*0f70*/  S2UR UR13, SR_CgaCtaId ;  /* 0x00000000000d79c3 */ /* 0x000e220000008800 */
[----:B------:R-:W-:Y:S01]  /*0f80*/  UMOV UR12, 0x400 ;  /* 0x00000400000c7882 */ /* 0x000fe20000000000 */
[----:B------:R-:W-:Y:S01]  /*0f90*/  UMOV UR6, URZ ;  /* 0x0000003f00067c82 */ /* 0x000fe20008000000 */
[----:B------:R-:W-:Y:S01]  /*0fa0*/  SHF.R.U32.HI R10, RZ, 0x7, R10 ;  /* 0x00000007ff0a7819 */ /* 0x000fe2000001160a */
[----:B------:R-:W-:Y:S01]  /*0fb0*/  UMOV UR7, URZ ;  /* 0x0000003f00077c82 */ /* 0x000fe20008000000 */
[----:B------:R-:W-:Y:S01]  /*0fc0*/  UMOV UR18, UR5 ;  /* 0x0000000500127c82 */ /* 0x000fe20008000000 */
[----:B------:R-:W-:Y:S02]  /*0fd0*/  CS2R R14, SRZ ;  /* 0x00000000000e7805 */ /* 0x000fe4000001ff00 */
[----:B------:R-:W-:Y:S01]  /*0fe0*/  CS2R R12, SRZ ;  /* 0x00000000000c7805 */ /* 0x000fe2000001ff00 */
[----:B------:R-:W1:Y:S01]  /*0ff0*/  LDC R11, c[0x0][0x28c] ;  /* 0x0000a300ff0b7b82 */ /* 0x000e620000000800 */
[----:B------:R-:W4:Y:S01]  /*1000*/  SHFL.IDX PT, R10, R10, RZ, 0x1f ;  /* 0x00001fff0a0a7589 */ /* 0x000f2200000e0000 */
[----:B------:R-:W-:-:S02]  /*1010*/  CS2R R16, SRZ ;  /* 0x0000000000107805 */ /* 0x000fc4000001ff00 */
[----:B------:R-:W-:Y:S02]  /*1020*/  CS2R R18, SRZ ;  /* 0x0000000000127805 */ /* 0x000fe4000001ff00 */
[----:B------:R-:W-:Y:S02]  /*1030*/  CS2R R20, SRZ ;  /* 0x0000000000147805 */ /* 0x000fe4000001ff00 */
[----:B------:R-:W-:Y:S02]  /*1040*/  CS2R R22, SRZ ;  /* 0x0000000000167805 */ /* 0x000fe4000001ff00 */
[----:B------:R-:W-:Y:S02]  /*1050*/  CS2R R88, SRZ ;  /* 0x0000000000587805 */ /* 0x000fe4000001ff00 */
[----:B------:R-:W-:Y:S02]  /*1060*/  CS2R R90, SRZ ;  /* 0x00000000005a7805 */ /* 0x000fe4000001ff00 */
        /* <DEDUP_REMOVED lines=16> */
[----:B-1----:R-:W-:Y:S02]  /*1170*/  ISETP.GE.AND P0, PT, R11, 0x1, PT ;  /* 0x000000010b00780c */ /* 0x002fe40003f06270 */
[----:B------:R-:W-:Y:S02]  /*1180*/  CS2R R124, SRZ ;  /* 0x00000000007c7805 */ /* 0x000fe4000001ff00 */
[----:B----4-:R-:W-:-:S02]  /*1190*/  R2UR UR8, R10 ;  /* 0x000000000a0872ca */ /* 0x010fc400000e0000 */
[----:B------:R-:W-:Y:S02]  /*11a0*/  CS2R R126, SRZ ;  /* 0x00000000007e7805 */ /* 0x000fe4000001ff00 */
[----:B------:R-:W-:Y:S02]  /*11b0*/  CS2R R128, SRZ ;  /* 0x0000000000807805 */ /* 0x000fe4000001ff00 */
[----:B------:R-:W-:Y:S02]  /*11c0*/  CS2R R130, SRZ ;  /* 0x0000000000827805 */ /* 0x000fe4000001ff00 */
[----:B------:R-:W-:Y:S02]  /*11d0*/  CS2R R132, SRZ ;  /* 0x0000000000847805 */ /* 0x000fe4000001ff00 */
[----:B------:R-:W-:Y:S02]  /*11e0*/  CS2R R134, SRZ ;  /* 0x0000000000867805 */ /* 0x000fe4000001ff00 */
[----:B------:R-:W-:Y:S01]  /*11f0*/  CS2R R136, SRZ ;  /* 0x0000000000887805 */ /* 0x000fe2000001ff00 */
[----:B------:R-:W-:Y:S01]  /*1200*/  IMAD.MOV.U32 R139, RZ, RZ, RZ ;  /* 0x000000ffff8b7224 */ /* 0x000fe200078e00ff */
[----:B------:R-:W-:Y:S01]  /*1210*/  CS2R R24, SRZ ;  /* 0x0000000000187805 */ /* 0x000fe2000001ff00 */
[----:B------:R-:W-:Y:S01]  /*1220*/  IMAD.MOV.U32 R141, RZ, RZ, RZ ;  /* 0x000000ffff8d7224 */ /* 0x000fe200078e00ff */
[----:B---3--:R-:W-:Y:S01]  /*1230*/  CS2R R26, SRZ ;  /* 0x00000000001a7805 */ /* 0x008fe2000001ff00 */
[----:B------:R-:W-:Y:S01]  /*1240*/  IMAD.U32 R142, RZ, RZ, UR4 ;  /* 0x00000004ff8e7e24 */ /* 0x000fe2000f8e00ff */
[----:B------:R-:W-:Y:S01]  /*1250*/  CS2R R28, SRZ ;  /* 0x00000000001c7805 */ /* 0x000fe2000001ff00 */
[----:B------:R-:W-:Y:S01]  /*1260*/  ULEA.HI UR10, UR8, UR8, URZ, 0x1 ;  /* 0x00000008080a7291 */ /* 0x000fe2000f8f083f */
[----:B------:R-:W-:-:S02]  /*1270*/  CS2R R30, SRZ ;  /* 0x00000000001e7805 */ /* 0x000fc4000001ff00 */
[----:B------:R-:W-:Y:S02]  /*1280*/  CS2R R32, SRZ ;  /* 0x0000000000207805 */ /* 0x000fe4000001ff00 */
[----:B------:R-:W-:Y:S01]  /*1290*/  CS2R R34, SRZ ;  /* 0x0000000000227805 */ /* 0x000fe2000001ff00 */
[----:B------:R-:W-:Y:S01]  /*12a0*/  ULOP3.LUT UR11, UR10, 0x7fffe, URZ, 0xc0, !UPT ;  /* 0x0007fffe0a0b7892 */ /* 0x000fe2000f8ec03f */
[----:B------:R-:W-:Y:S01]  /*12b0*/  CS2R R36, SRZ ;  /* 0x0000000000247805 */ /* 0x000fe2000001ff00 */
[----:B0-----:R-:W-:Y:S01]  /*12c0*/  ULEA UR10, UR13, UR12, 0x18 ;  /* 0x0000000c0d0a7291 */ /* 0x001fe2000f8ec03f */
[----:B------:R-:W-:Y:S01]  /*12d0*/  CS2R R38, SRZ ;  /* 0x0000000000267805 */ /* 0x000fe2000001ff00 */
[----:B------:R-:W-:Y:S01]  /*12e0*/  UIADD3 UR11, UR8, -UR11, URZ ;  /* 0x8000000b080b7290 */ /* 0x000fe2000fffe03f */
[----:B------:R-:W-:Y:S02]  /*12f0*/  CS2R R40, SRZ ;  /* 0x0000000000287805 */ /* 0x000fe4000001ff00 */
[----:B------:R-:W-:Y:S01]  /*1300*/  CS2R R42, SRZ ;  /* 0x00000000002a7805 */ /* 0x000fe2000001ff00 */
[----:B------:R-:W-:Y:S01]  /*1310*/  UMOV UR8, URZ ;  /* 0x0000003f00087c82 */ /* 0x000fe20008000000 */
[----:B------:R-:W-:Y:S01]  /*1320*/  ULEA UR11, UR11, UR10, 0xd ;  /* 0x0000000a0b0b7291 */ /* 0x000fe2000f8e683f */
[----:B------:R-:W-:-:S02]  /*1330*/  CS2R R44, SRZ ;  /* 0x00000000002c7805 */ /* 0x000fc4000001ff00 */
[----:B------:R-:W-:Y:S02]  /*1340*/  CS2R R46, SRZ ;  /* 0x00000000002e7805 */ /* 0x000fe4000001ff00 */
[----:B------:R-:W-:Y:S01]  /*1350*/  CS2R R48, SRZ ;  /* 0x0000000000307805 */ /* 0x000fe2000001ff00 */
[----:B------:R-:W-:Y:S01]  /*1360*/  UIADD3 UR11, UR11, 0x180, URZ ;  /* 0x000001800b0b7890 */ /* 0x000fe2000fffe03f */
[----:B------:R-:W-:Y:S02]  /*1370*/  CS2R R50, SRZ ;  /* 0x0000000000327805 */ /* 0x000fe4000001ff00 */
[----:B------:R-:W-:Y:S02]  /*1380*/  CS2R R52, SRZ ;  /* 0x0000000000347805 */ /* 0x000fe4000001ff00 */
[----:B------:R-:W-:Y:S01]  /*1390*/  CS2R R54, SRZ ;  /* 0x0000000000367805 */ /* 0x000fe2000001ff00 */
[----:B------:R-:W-:Y:S01]  /*13a0*/  USHF.R.U32.HI UR11, URZ, 0x4, UR11 ;  /* 0x000000043f0b7899 */ /* 0x000fe2000801160b */
[----:B------:R-:W-:-:S02]  /*13b0*/  CS2R R56, SRZ ;  /* 0x0000000000387805 */ /* 0x000fc4000001ff00 */
[----:B------:R-:W-:Y:S02]  /*13c0*/  CS2R R58, SRZ ;  /* 0x00000000003a7805 */ /* 0x000fe4000001ff00 */
[----:B------:R-:W-:Y:S01]  /*13d0*/  CS2R R60, SRZ ;  /* 0x00000000003c7805 */ /* 0x000fe2000001ff00 */
[----:B------:R-:W-:Y:S01]  /*13e0*/  ULOP3.LUT UR11, UR11, 0x3fff, URZ, 0xc0, !UPT ;  /* 0x00003fff0b0b7892 */ /* 0x000fe2000f8ec03f */
        /* <DEDUP_REMOVED lines=12> */
[----:B------:R-:W-:Y:S01]  /*14b0*/  CS2R R86, SRZ ;  /* 0x0000000000567805 */ /* 0x000fe2000001ff00 */
[----:B------:R-:W-:Y:S06]  /*14c0*/  @!P0 BRA `(.L_x_13) ;  /* 0x0000000800608947 */ /* 0x000fec0003800000 */
[----:B------:R-:W-:-:S13]  /*14d0*/  ISETP.NE.AND P1, PT, R138, 0x3, PT ;  /* 0x000000038a00780c */ /* 0x000fda0003f25270 */
[----:B------:R-:W-:Y:S05]  /*14e0*/  @!P1 BRA `(.L_x_14) ;  /* 0x0000000000049947 */ /* 0x000fea0003800000 */
[----:B------:R-:W-:Y:S01]  /*14f0*/  BPT.TRAP 0x1 ;  /* 0x000000040000795c */ /* 0x000fe20000300000 */
.L_x_14:
[----:B------:R-:W-:Y:S01]  /*1500*/  ULEA UR6, UR5, UR10, 0x3 ;  /* 0x0000000a05067291 */ /* 0x000fe2000f8e183f */
[----:B------:R-:W-:-:S05]  /*1510*/  IMAD.U32 R10, RZ, RZ, UR4 ;  /* 0x00000004ff0a7e24 */ /* 0x000fca000f8e00ff */
[----:B------:R-:W-:-:S04]  /*1520*/  SHF.L.U32 R10, R10, 0x1f, RZ ;  /* 0x0000001f0a0a7819 */ /* 0x000fc800000006ff */
[----:B------:R0:W1:Y:S01]  /*1530*/  SYNCS.PHASECHK.TRANS64.TRYWAIT P0, [UR6], R10 ;  /* 0x0000000aff0075a7 */ /* 0x0000620008000146 */
[----:B------:R-:W-:Y:S05]  /*1540*/  @!P1 BRA `(.L_x_15) ;  /* 0x0000000000049947 */ /* 0x000fea0003800000 */
[----:B------:R-:W-:Y:S01]  /*1550*/  BPT.TRAP 0x1 ;  /* 0x000000040000795c */ /* 0x000fe20000300000 */
.L_x_15:
[----:B-1----:R-:W-:Y:S05]  /*1560*/  @P0 BRA `(.L_x_16) ;  /* 0x0000000000080947 */ /* 0x002fea0003800000 */
[----:B------:R-:W1:Y:S02]  /*1570*/  SYNCS.PHASECHK.TRANS64.TRYWAIT P0, [UR6], R10 ;  /* 0x0000000aff0075a7 */ /* 0x000e640008000146 */
[----:B-1----:R-:W-:Y:S05]  /*1580*/  @!P0 BRA `(.L_x_17) ;  /* 0x0000007c00a48947 */ /* 0x002fea0003800000 */
.L_x_16:
[----:B------:R-:W-:Y:S01]  /*1590*/  UIADD3 UR6, UR10, 0x18180, URZ ;  /* 0x000181800a067890 */ /* 0x000fe2000fffe03f */
[----:B------:R-:W-:Y:S01]  /*15a0*/  WARPGROUP.ARRIVE ;  /* 0x00000000000079c5 */ /* 0x000fe20000000000 */
[----:B------:R-:W-:Y:S01]  /*15b0*/  ULOP3.LUT UR8, UR11, 0x10000, URZ, 0xfc, !UPT ;  /* 0x000100000b087892 */ /* 0x000fe2000f8efc3f */
[----:B------:R-:W-:Y:S01]  /*15c0*/  CS2R R14, SRZ ;  /* 0x00000000000e7805 */ /* 0x000fe2000001ff00 */
[----:B------:R-:W-:Y:S01]  /*15d0*/  USHF.R.U32.HI UR6, URZ, 0x4, UR6 ;  /* 0x000000043f067899 */ /* 0x000fe20008011606 */
[----:B------:R-:W-:Y:S01]  /*15e0*/  CS2R R12, SRZ ;  /* 0x00000000000c7805 */ /* 0x000fe2000001ff00 */
[----:B------:R-:W-:Y:S01]  /*15f0*/  UMOV UR13, 0x40000040 ;  /* 0x40000040000d7882 */ /* 0x000fe20000000000 */
[----:B------:R-:W-:Y:S01]  /*1600*/  UMOV UR15, 0x40000040 ;  /* 0x40000040000f7882 */ /* 0x000fe20000000000 */
[----:B------:R-:W-:Y:S01]  /*1610*/  ULOP3.LUT UR6, UR6, 0x3fff, URZ, 0xc0, !UPT ;  /* 0x00003fff06067892 */ /* 0x000fe2000f8ec03f */
[----:B------:R-:W-:Y:S02]  /*1620*/  CS2R R16, SRZ ;  /* 0x0000000000107805 */ /* 0x000fe4000001ff00 */
[----:B------:R-:W-:-:S02]  /*1630*/  CS2R R18, SRZ ;  /* 0x0000000000127805 */ /* 0x000fc4000001ff00 */
[----:B------:R-:W-:Y:S01]  /*1640*/  CS2R R20, SRZ ;  /* 0x0000000000147805 */ /* 0x000fe2000001ff00 */
[----:B------:R-:W-:Y:S01]  /*1650*/  ULOP3.LUT UR7, UR6, 0x10000, URZ, 0xfc, !UPT ;  /* 0x0001000006077892 */ /* 0x000fe2000f8efc3f */
[----:B------:R-:W-:Y:S01]  /*1660*/  CS2R R22, SRZ ;  /* 0x0000000000167805 */ /* 0x000fe2000001ff00 */
[----:B------:R-:W-:Y:S01]  /*1670*/  ULEA UR6, UR5, UR8, 0xa ;  /* 0x0000000805067291 */ /* 0x000fe2000f8e503f */
[----:B------:R-:W-:Y:S01]  /*1680*/  CS2R R88, SRZ ;  /* 0x0000000000587805 */ /* 0x000fe2000001ff00 */
[----:B------:R-:W-:Y:S01]  /*1690*/  ULEA UR7, UR5, UR7, 0xa ;  /* 0x0000000705077291 */ /* 0x000fe2000f8e503f */
[----:B------:R-:W-:Y:S02]  /*16a0*/  CS2R R90, SRZ ;  /* 0x00000000005a7805 */ /* 0x000fe4000001ff00 */
[----:B------:R-:W-:Y:S02]  /*16b0*/  CS2R R92, SRZ ;  /* 0x00000000005c7805 */ /* 0x000fe4000001ff00 */
[----:B------:R-:W-:-:S02]  /*16c0*/  CS2R R94, SRZ ;  /* 0x00000000005e7805 */ /* 0x000fc4000001ff00 */
[----:B------:R-:W-:Y:S01]  /*16d0*/  CS2R R96, SRZ ;  /* 0x0000000000607805 */ /* 0x000fe2000001ff00 */
[----:B------:R-:W-:Y:S01]  /*16e0*/  UMOV UR12, UR6 ;  /* 0x00000006000c7c82 */ /* 0x000fe20008000000 */
[----:B------:R-:W-:Y:S01]  /*16f0*/  CS2R R98, SRZ ;  /* 0x0000000000627805 */ /* 0x000fe2000001ff00 */
[----:B------:R-:W-:Y:S01]  /*1700*/  UMOV UR14, UR7 ;  /* 0x00000007000e7c82 */ /* 0x000fe20008000000 */
[----:B------:R-:W-:Y:S01]  /*1710*/  CS2R R100, SRZ ;  /* 0x0000000000647805 */ /* 0x000fe2000001ff00 */
[----:B------:R-:W-:Y:S01]  /*1720*/  QGMMA.64x128x32.F32.E5M2.E5M2 R24, gdesc[UR12], RZ, !UPT ;  /* 0x01e000000c1879f3 */ /* 0x000fe2000c7038ff */
[----:B------:R-:W-:Y:S01]  /*1730*/  UIADD3 UR12, UR6, 0x2, URZ ;  /* 0x00000002060c7890 */ /* 0x000fe2000fffe03f */
[----:B------:R-:W-:Y:S01]  /*1740*/  CS2R R102, SRZ ;  /* 0x0000000000667805 */ /* 0x000fe2000001ff00 */
[----:B------:R-:W-:Y:S01]  /*1750*/  UIADD3 UR14, UR7, 0x2, URZ ;  /* 0x00000002070e7890 */ /* 0x000fe2000fffe03f */
[----:B------:R-:W-:Y:S01]  /*1760*/  CS2R R104, SRZ ;  /* 0x0000000000687805 */ /* 0x000fe2000001ff00 */
[----:B------:R-:W-:Y:S01]  /*1770*/  UMOV UR13, 0x40000040 ;  /* 0x40000040000d7882 */ /* 0x000fe20000000000 */
[----:B------:R-:W-:Y:S01]  /*1780*/  UMOV UR15, 0x40000040 ;  /* 0x40000040000f7882 */ /* 0x000fe20000000000 */
        /* <DEDUP_REMOVED lines=16> */
[----:B------:R-:W-:Y:S02]  /*1890*/  IMAD.MOV.U32 R139, RZ, RZ, RZ ;  /* 0x000000ffff8b7224 */ /* 0x000fe400078e00ff */
[----:B------:R-:W-:Y:S01]  /*18a0*/  IMAD.MOV.U32 R141, RZ, RZ, RZ ;  /* 0x000000ffff8d7224 */ /* 0x000fe200078e00ff */
[----:B------:R-:W-:Y:S01]  /*18b0*/  QGMMA.64x128x32.F32.E5M2.E5M2 R24, gdesc[UR12], R24 ;  /* 0x01e000000c1879f3 */ /* 0x000fe20008703818 */
[----:B------:R-:W-:Y:S02]  /*18c0*/  UIADD3 UR12, UR6, 0x4, URZ ;  /* 0x00000004060c7890 */ /* 0x000fe4000fffe03f */
[----:B------:R-:W-:Y:S01]  /*18d0*/  UIADD3 UR14, UR7, 0x4, URZ ;  /* 0x00000004070e7890 */ /* 0x000fe2000fffe03f */
[----:B------:R-:W-:Y:S01]  /*18e0*/  UMOV UR13, 0x40000040 ;  /* 0x40000040000d7882 */ /* 0x000fe20000000000 */
[----:B------:R-:W-:-:S07]  /*18f0*/  UMOV UR15, 0x40000040 ;  /* 0x40000040000f7882 */ /* 0x000fce0000000000 */
[----:B------:R-:W-:Y:S01]  /*1900*/  QGMMA.64x128x32.F32.E5M2.E5M2 R24, gdesc[UR12], R24 ;  /* 0x01e000000c1879f3 */ /* 0x000fe20008703818 */
[----:B------:R-:W-:Y:S02]  /*1910*/  UIADD3 UR14, UR7, 0x6, URZ ;  /* 0x00000006070e7890 */ /* 0x000fe4000fffe03f */
[----:B------:R-:W-:Y:S01]  /*1920*/  UIADD3 UR12, UR6, 0x6, URZ ;  /* 0x00000006060c7890 */ /* 0x000fe2000fffe03f */
[----:B------:R-:W-:Y:S01]  /*1930*/  ULDC UR7, c[0x0][0x50c] ;  /* 0x0001430000077ab9 */ /* 0x000fe20000000800 */
[----:B------:R-:W-:Y:S01]  /*1940*/  UMOV UR13, 0x40000040 ;  /* 0x40000040000d7882 */ /* 0x000fe20000000000 */
[----:B------:R-:W-:Y:S01]  /*1950*/  UISETP.NE.AND UP0, UPT, UR7, 0x4, UPT ;  /* 0x000000040700788c */ /* 0x000fe2000bf05270 */
[----:B------:R-:W-:Y:S01]  /*1960*/  UMOV UR15, 0x40000040 ;  /* 0x40000040000f7882 */ /* 0x000fe20000000000 */
[----:B------:R-:W-:Y:S02]  /*1970*/  UMOV UR6, 0x4 ;  /* 0x0000000400067882 */ /* 0x000fe40000000000 */
[----:B------:R-:W-:-:S06]  /*1980*/  USEL UR7, URZ, 0x1, UP0 ;  /* 0x000000013f077887 */ /* 0x000fcc0008000000 */
[----:B------:R-:W-:Y:S01]  /*1990*/  ISETP.NE.AND P0, PT, RZ, UR7, PT ;  /* 0x00000007ff007c0c */ /* 0x000fe2000bf05270 */
[----:B------:R-:W-:-:S12]  /*19a0*/  QGMMA.64x128x32.F32.E5M2.E5M2 R24, gdesc[UR12], R24, gsb0 ;  /* 0x01e000000c1879f3 */ /* 0x000fd80008003818 */
[----:B------:R-:W-:Y:S05]  /*19b0*/  @!P0 BRA `(.L_x_18) ;  /* 0x0000000400088947 */ /* 0x000fea0003800000 */
[----:B------:R-:W-:Y:S02]  /*19c0*/  WARPGROUP.DEPBAR.LE gsb0, 0x0 ;  /* 0x00008000000079c5 */ /* 0x000fe40000010000 */
[----:B------:R-:W-:-:S01]  /*19d0*/  FADD R141, RZ, R24 ;  /* 0x00000018ff8d7221 */ /* 0x000fc20000000000 */
[----:B------:R-:W-:Y:S01]  /*19e0*/  FADD R136, RZ, R25 ;  /* 0x00000019ff887221 */ /* 0x000fe20000000000 */
        /* <DEDUP_REMOVED lines=62> */
[----:B------:R-:W-:-:S06]  /*1dd0*/  UMOV UR6, URZ ;  /* 0x0000003f00067c82 */ /* 0x000fcc0008000000 */
.L_x_18:
[----:B------:R-:W-:-:S04]  /*1de0*/  UIADD3 UR18, UR5, 0x1, URZ ;  /* 0x0000000105127890 */ /* 0x000fc8000fffe03f */
[----:B------:R-:W-:-:S04]  /*1df0*/  UISETP.NE.AND UP0, UPT, UR18, 0x6, UPT ;  /* 0x000000061200788c */ /* 0x000fc8000bf05270 */
[----:B------:R-:W-:Y:S02]  /*1e00*/  USEL UR8, URZ, 0x1, UP0 ;  /* 0x000000013f087887 */ /* 0x000fe40008000000 */
[----:B------:R-:W-:Y:S02]  /*1e10*/  USEL UR18, UR18, URZ, UP0 ;  /* 0x0000003f12127287 */ /* 0x000fe40008000000 */
[----:B------:R-:W-:-:S06]  /*1e20*/  ULOP3.LUT UR8, UR4, UR8, URZ, 0x3c, !UPT ;  /* 0x0000000804087292 */ /* 0x000fcc000f8e3c3f */
[----:B------:R-:W-:Y:S01]  /*1e30*/  IMAD.U32 R142, RZ, RZ, UR8 ;  /* 0x00000008ff8e7e24 */ /* 0x000fe2000f8e00ff */
[----:B------:R-:W-:-:S06]  /*1e40*/  UMOV UR8, 0x1 ;  /* 0x0000000100087882 */ /* 0x000fcc0000000000 */
.L_x_13:
[----:B------:R-:W-:-:S04]  /*1e50*/  UISETP.LT.AND UP0, UPT, UR9, 0x1, UPT ;  /* 0x000000010900788c */ /* 0x000fc8000bf01270 */
[----:B------:R-:W-:-:S04]  /*1e60*/  USEL UR12, UR9, 0x1, UP0 ;  /* 0x00000001090c7887 */ /* 0x000fc80008000000 */
[----:B------:R-:W-:-:S04]  /*1e70*/  UIADD3 UR12, UR9, -UR12, URZ ;  /* 0x8000000c090c7290 */ /* 0x000fc8000fffe03f */
[----:B------:R-:W-:-:S06]  /*1e80*/  UISETP.GE.AND UP0, UPT, UR12, 0x1, UPT ;  /* 0x000000010c00788c */ /* 0x000fcc000bf06270 */
[----:B------:R-:W-:-:S13]  /*1e90*/  PLOP3.LUT P0, PT, PT, PT, UP0, 0x80, 0x0 ;  /* 0x000000000000781c */ /* 0x000fda0003f0f008 */
[----:B------:R-:W-:Y:S05]  /*1ea0*/  @!P0 BRA `(.L_x_19) ;  /* 0x0000000800348947 */ /* 0x000fea0003800000 */
[----:B01----:R-:W-:Y:S01]  /*1eb0*/  IMAD.U32 R10, RZ, RZ, UR12 ;  /* 0x0000000cff0a7e24 */ /* 0x003fe2000f8e00ff */
[----:B------:R-:W-:Y:S01]  /*1ec0*/  UMOV UR19, UR5 ;  /* 0x0000000500137c82 */ /* 0x000fe20008000000 */
[----:B------:R-:W-:-:S05]  /*1ed0*/  ULDC UR20, c[0x0][0x50c] ;  /* 0x0001430000147ab9 */ /* 0x000fca0000000800 */
.L_x_27:
[----:B------:R-:W-:-:S13]  /*1ee0*/  ISETP.NE.AND P1, PT, R138, 0x3, PT ;  /* 0x000000038a00780c */ /* 0x000fda0003f25270 */
[----:B01----:R-:W-:Y:S05]  /*1ef0*/  @!P1 BRA `(.L_x_20) ;  /* 0x0000000000049947 */ /* 0x003fea0003800000 */
[----:B------:R-:W-:Y:S01]  /*1f00*/  BPT.TRAP 0x1 ;  /* 0x000000040000795c */ /* 0x000fe20000300000 */
.L_x_20:
[----:B------:R-:W0:Y:S01]  /*1f10*/  S2UR UR12, SR_CgaCtaId ;  /* 0x00000000000c79c3 */ /* 0x000e220000008800 */
[----:B------:R-:W-:Y:S01]  /*1f20*/  UMOV UR10, 0x400 ;  /* 0x00000400000a7882 */ /* 0x000fe20000000000 */
[----:B------:R-:W-:Y:S01]  /*1f30*/  SHF.L.U32 R11, R142, 0x1f, RZ ;  /* 0x0000001f8e0b7819 */ /* 0x000fe200000006ff */
[----:B0-----:R-:W-:-:S04]  /*1f40*/  ULEA UR10, UR12, UR10, 0x18 ;  /* 0x0000000a0c0a7291 */ /* 0x001fc8000f8ec03f */
[----:B------:R-:W-:-:S09]  /*1f50*/  ULEA UR12, UR18, UR10, 0x3 ;  /* 0x0000000a120c7291 */ /* 0x000fd2000f8e183f */
[----:B------:R0:W1:Y:S01]  /*1f60*/  SYNCS.PHASECHK.TRANS64.TRYWAIT P0, [UR12], R11 ;  /* 0x0000000bff0075a7 */ /* 0x000062000800014c */
[----:B------:R-:W-:Y:S05]  /*1f70*/  @!P1 BRA `(.L_x_21) ;  /* 0x0000000000049947 */ /* 0x000fea0003800000 */
[----:B------:R-:W-:Y:S01]  /*1f80*/  BPT.TRAP 0x1 ;  /* 0x000000040000795c */ /* 0x000fe20000300000 */
.L_x_21:
[----:B-1----:R-:W-:Y:S05]  /*1f90*/  @P0 BRA `(.L_x_22) ;  /* 0x0000000000080947 */ /* 0x002fea0003800000 */
[----:B------:R-:W1:Y:S02]  /*1fa0*/  SYNCS.PHASECHK.TRANS64.TRYWAIT P0, [UR12], R11 ;  /* 0x0000000bff0075a7 */ /* 0x000e64000800014c */
[----:B-1----:R-:W-:Y:S05]  /*1fb0*/  @!P0 BRA `(.L_x_23) ;  /* 0x0000007400308947 */ /* 0x002fea0003800000 */
.L_x_22:
[----:B------:R-:W-:Y:S01]  /*1fc0*/  UIADD3 UR12, UR10, 0x18180, URZ ;  /* 0x000181800a0c7890 */ /* 0x000fe2000fffe03f */
[----:B------:R-:W-:Y:S01]  /*1fd0*/  WARPGROUP.ARRIVE ;  /* 0x00000000000079c5 */ /* 0x000fe20000000000 */
[----:B------:R-:W-:Y:S02]  /*1fe0*/  UISETP.NE.AND UP0, UPT, UR7, URZ, UPT ;  /* 0x0000003f0700728c */ /* 0x000fe4000bf05270 */
[----:B------:R-:W-:Y:S02]  /*1ff0*/  USHF.R.U32.HI UR12, URZ, 0x4, UR12 ;  /* 0x000000043f0c7899 */ /* 0x000fe4000801160c */
[----:B------:R-:W-:Y:S02]  /*2000*/  USEL UR8, UR8, URZ, !UP0 ;  /* 0x0000003f08087287 */ /* 0x000fe4000c000000 */
[----:B------:R-:W-:Y:S02]  /*2010*/  ULOP3.LUT UR12, UR12, 0x3fff, URZ, 0xc0, !UPT ;  /* 0x00003fff0c0c7892 */ /* 0x000fe4000f8ec03f */
[----:B------:R-:W-:-:S02]  /*2020*/  UISETP.NE.U32.AND UP0, UPT, UR8, URZ, UPT ;  /* 0x0000003f0800728c */ /* 0x000fc4000bf05070 */
[----:B------:R-:W-:Y:S02]  /*2030*/  ULOP3.LUT UR7, UR11, 0x10000, URZ, 0xfc, !UPT ;  /* 0x000100000b077892 */ /* 0x000fe4000f8efc3f */
[----:B------:R-:W-:Y:S02]  /*2040*/  ULOP3.LUT UR8, UR12, 0x10000, URZ, 0xfc, !UPT ;  /* 0x000100000c087892 */ /* 0x000fe4000f8efc3f */
[----:B------:R-:W-:Y:S02]  /*2050*/  ULEA UR7, UR18, UR7, 0xa ;  /* 0x0000000712077291 */ /* 0x000fe4000f8e503f */
[----:B------:R-:W-:Y:S01]  /*2060*/  ULEA UR8, UR18, UR8, 0xa ;  /* 0x0000000812087291 */ /* 0x000fe2000f8e503f */
[----:B------:R-:W-:Y:S01]  /*2070*/  UMOV UR13, 0x40000040 ;  /* 0x40000040000d7882 */ /* 0x000fe20000000000 */
[----:B------:R-:W-:Y:S01]  /*2080*/  UMOV UR15, 0x40000040 ;  /* 0x40000040000f7882 */ /* 0x000fe20000000000 */
[----:B------:R-:W-:Y:S02]  /*2090*/  UIADD3 UR6, UR6, 0x4, URZ ;  /* 0x0000000406067890 */ /* 0x000fe4000fffe03f */
[----:B------:R-:W-:-:S02]  /*20a0*/  UMOV UR12, UR7 ;  /* 0x00000007000c7c82 */ /* 0x000fc40008000000 */
[----:B------:R-:W-:Y:S02]  /*20b0*/  UMOV UR14, UR8 ;  /* 0x00000008000e7c82 */ /* 0x000fe40008000000 */
[----:B------:R-:W-:Y:S01]  /*20c0*/  QGMMA.64x128x32.F32.E5M2.E5M2 R24, gdesc[UR12], R24, UP0 ;  /* 0x01e000000c1879f3 */ /* 0x000fe2000bf03818 */
[----:B------:R-:W-:Y:S02]  /*20d0*/  UIADD3 UR12, UR7, 0x2, URZ ;  /* 0x00000002070c7890 */ /* 0x000fe4000fffe03f */
[----:B------:R-:W-:Y:S01]  /*20e0*/  UIADD3 UR14, UR8, 0x2, URZ ;  /* 0x00000002080e7890 */ /* 0x000fe2000fffe03f */
[----:B------:R-:W-:Y:S01]  /*20f0*/  UMOV UR13, 0x40000040 ;  /* 0x40000040000d7882 */ /* 0x000fe20000000000 */
[----:B------:R-:W-:Y:S01]  /*2100*/  UMOV UR15, 0x40000040 ;  /* 0x40000040000f7882 */ /* 0x000fe20000000000 */
[----:B------:R-:W-:-:S06]  /*2110*/  UISETP.NE.AND UP0, UPT, UR6, UR20, UPT ;  /* 0x000000140600728c */ /* 0x000fcc000bf05270 */
        /* <DEDUP_REMOVED lines=8> */
[----:B------:R-:W-:Y:S01]  /*21a0*/  UMOV UR13, 0x40000040 ;  /* 0x40000040000d7882 */ /* 0x000fe20000000000 */
[----:B------:R-:W-:Y:S01]  /*21b0*/  UMOV UR15, 0x40000040 ;  /* 0x40000040000f7882 */ /* 0x000fe20000000000 */
[----:B------:R-:W-:-:S06]  /*21c0*/  USEL UR7, URZ, 0x1, UP0 ;  /* 0x000000013f077887 */ /* 0x000fcc0008000000 */
[----:B------:R-:W-:Y:S01]  /*21d0*/  ISETP.NE.AND P0, PT, RZ, UR7, PT ;  /* 0x00000007ff007c0c */ /* 0x000fe2000bf05270 */
[----:B------:R-:W-:Y:S03]  /*21e0*/  QGMMA.64x128x32.F32.E5M2.E5M2 R24, gdesc[UR12], R24, gsb0 ;  /* 0x01e000000c1879f3 */ /* 0x000fe60008003818 */
[----:B------:R-:W-:-:S09]  /*21f0*/  WARPGROUP.DEPBAR.LE gsb0, 0x1 ;  /* 0x00008000000079c5 */ /* 0x000fd20000010100 */
[----:B------:R-:W-:Y:S05]  /*2200*/  @!P0 BRA `(.L_x_24) ;  /* 0x0000000400088947 */ /* 0x000fea0003800000 */
[----:B------:R-:W-:Y:S02]  /*2210*/  WARPGROUP.DEPBAR.LE gsb0, 0x0 ;  /* 0x00008000000079c5 */ /* 0x000fe40000010000 */
[----:B------:R-:W-:-:S01]  /*2220*/  FADD R141, R24, R141 ;  /* 0x0000008d188d7221 */ /* 0x000fc20000000000 */
[----:B------:R-:W-:Y:S01]  /*2230*/  FADD R136, R25, R136 ;  /* 0x0000008819887221 */ /* 0x000fe20000000000 */
        /* <DEDUP_REMOVED lines=62> */
[----:B------:R-:W-:-:S06]  /*2620*/  UMOV UR6, URZ ;  /* 0x0000003f00067c82 */ /* 0x000fcc0008000000 */
.L_x_24:
[----:B------:R-:W-:Y:S05]  /*2630*/  @!P1 BRA `(.L_x_25) ;  /* 0x0000000000049947 */ /* 0x000fea0003800000 */
[----:B------:R-:W-:Y:S01]  /*2640*/  BPT.TRAP 0x1 ;  /* 0x000000040000795c */ /* 0x000fe20000300000 */
.L_x_25:
[----:B------:R-:W-:Y:S01]  /*2650*/  ULEA UR8, UR19, UR10, 0x3 ;  /* 0x0000000a13087291 */ /* 0x000fe2000f8e183f */
[----:B------:R-:W-:-:S03]  /*2660*/  ISETP.GT.U32.AND P0, PT, R4, 0x1, PT ;  /* 0x000000010400780c */ /* 0x000fc60003f04070 */
[----:B------:R-:W-:-:S04]  /*2670*/  UIADD3 UR8, UR8, 0x30, URZ ;  /* 0x0000003008087890 */ /* 0x000fc8000fffe03f */
[----:B------:R-:W-:-:S09]  /*2680*/  UPRMT UR8, URZ, 0x654, UR8 ;  /* 0x000006543f087896 */ /* 0x000fd20008000008 */
[----:B------:R-:W-:Y:S01]  /*2690*/  SYNCS.ARRIVE.TRANS64.RED.A1T0 RZ, [UR8], RZ ;  /* 0x000000ffffff79a7 */ /* 0x000fe20008100408 */
[----:B------:R-:W-:Y:S05]  /*26a0*/  @P0 BRA `(.L_x_26) ;  /* 0x0000000000040947 */ /* 0x000fea0003800000 */
[----:B------:R-:W-:Y:S01]  /*26b0*/  BPT.TRAP 0x1 ;  /* 0x000000040000795c */ /* 0x000fe20000300000 */
.L_x_26:
[----:B------:R-:W-:Y:S01]  /*26c0*/  UIADD3 UR18, UR18, 0x1, URZ ;  /* 0x0000000112127890 */ /* 0x000fe2000fffe03f */
[C---:B------:R-:W-:Y:S01]  /*26d0*/  ISETP.GT.AND P0, PT, R10.reuse, 0x1, PT ;  /* 0x000000010a00780c */ /* 0x040fe20003f04270 */
[----:B------:R-:W-:Y:S01]  /*26e0*/  UIADD3 UR19, UR19, 0x1, URZ ;  /* 0x0000000113137890 */ /* 0x000fe2000fffe03f */
[----:B------:R-:W-:Y:S01]  /*26f0*/  VIADD R10, R10, 0xffffffff ;  /* 0xffffffff0a0a7836 */ /* 0x000fe20000000000 */
[----:B------:R-:W-:Y:S02]  /*2700*/  UISETP.NE.AND UP0, UPT, UR18, 0x6, UPT ;  /* 0x000000061200788c */ /* 0x000fe4000bf05270 */
[----:B------:R-:W-:Y:S02]  /*2710*/  UISETP.NE.AND UP1, UPT, UR19, 0x6, UPT ;  /* 0x000000061300788c */ /* 0x000fe4000bf25270 */
[----:B------:R-:W-:Y:S02]  /*2720*/  USEL UR8, URZ, 0x1, UP0 ;  /* 0x000000013f087887 */ /* 0x000fe40008000000 */
[----:B------:R-:W-:-:S02]  /*2730*/  USEL UR18, UR18, URZ, UP0 ;  /* 0x0000003f12127287 */ /* 0x000fc40008000000 */
[----:B------:R-:W-:Y:S02]  /*2740*/  USEL UR19, UR19, URZ, UP1 ;  /* 0x0000003f13137287 */ /* 0x000fe40008800000 */
[----:B------:R-:W-:Y:S01]  /*2750*/  LOP3.LUT R142, R142, UR8, RZ, 0x3c, !PT ;  /* 0x000000088e8e7c12 */ /* 0x000fe2000f8e3cff */
[----:B------:R-:W-:Y:S01]  /*2760*/  UMOV UR8, 0x1 ;  /* 0x0000000100087882 */ /* 0x000fe20000000000 */
[----:B------:R-:W-:Y:S08]  /*2770*/  @P0 BRA `(.L_x_27) ;  /* 0xfffffff400d80947 */ /* 0x000ff0000383ffff */
.L_x_19:
[----:B------:R-:W-:Y:S01]  /*2780*/  UISETP.NE.AND UP0, UPT, UR6, URZ, UPT ;  /* 0x0000003f0600728c */ /* 0x000fe2000bf05270 */
[----:B01----:R-:W0:Y:S03]  /*2790*/  LDC R10, c[0x0][0x28c] ;  /* 0x0000a300ff0a7b82 */ /* 0x003e260000000800 */
[----:B------:R-:W-:-:S06]  /*27a0*/  USEL UR6, URZ, 0x1, !UP0 ;  /* 0x000000013f067887 */ /* 0x000fcc000c000000 */
[----:B------:R-:W-:Y:S02]  /*27b0*/  ISETP.NE.AND P0, PT, RZ, UR6, PT ;  /* 0x00000006ff007c0c */ /* 0x000fe4000bf05270 */
[----:B0-----:R-:W-:-:S11]  /*27c0*/  ISETP.GE.AND P1, PT, R10, 0x1, PT ;  /* 0x000000010a00780c */ /* 0x001fd60003f26270 */
[----:B------:R-:W-:Y:S05]  /*27d0*/  @!P0 BRA `(.L_x_28) ;  /* 0x0000000400048947 */ /* 0x000fea0003800000 */
[----:B------:R-:W-:Y:S02]  /*27e0*/  WARPGROUP.DEPBAR.LE gsb0, 0x0 ;  /* 0x00008000000079c5 */ /* 0x000fe40000010000 */
[----:B------:R-:W-:Y:S01]  /*27f0*/  FADD R141, R24, R141 ;  /* 0x0000008d188d7221 */ /* 0x000fe20000000000 */
        /* <DEDUP_REMOVED lines=62> */
[----:B------:R-:W-:-:S07]  /*2be0*/  FADD R14, R14, R87 ;  /* 0x000000570e0e7221 */ /* 0x000fce0000000000 */
.L_x_28:
[----:B------:R-:W-:Y:S02]  /*2bf0*/  WARPGROUP.DEPBAR.LE gsb0, 0x0 ;  /* 0x00008000000079c5 */ /* 0x000fe40000010000 */
[----:B------:R-:W-:Y:S05]  /*2c00*/  @!P1 BRA `(.L_x_29) ;  /* 0x0000000000409947 */ /* 0x000fea0003800000 */
[----:B------:R-:W-:-:S13]  /*2c10*/  ISETP.NE.AND P0, PT, R138, 0x3, PT ;  /* 0x000000038a00780c */ /* 0x000fda0003f05270 */
[----:B------:R-:W-:Y:S05]  /*2c20*/  @!P0 BRA `(.L_x_30) ;  /* 0x0000000000048947 */ /* 0x000fea0003800000 */
[----:B------:R-:W-:Y:S01]  /*2c30*/  BPT.TRAP 0x1 ;  /* 0x000000040000795c */ /* 0x000fe20000300000 */
.L_x_30:
[----:B------:R-:W-:Y:S01]  /*2c40*/  UISETP.LT.AND UP0, UPT, UR9, 0x1, UPT ;  /* 0x000000010900788c */ /* 0x000fe2000bf01270 */
[----:B------:R-:W-:-:S03]  /*2c50*/  ISETP.GT.U32.AND P0, PT, R4, 0x1, PT ;  /* 0x000000010400780c */ /* 0x000fc60003f04070 */
[----:B------:R-:W-:-:S04]  /*2c60*/  USEL UR8, UR9, 0x1, UP0 ;  /* 0x0000000109087887 */ /* 0x000fc80008000000 */
[----:B------:R-:W-:-:S04]  /*2c70*/  UIADD3 UR8, UR5, UR9, -UR8 ;  /* 0x0000000905087290 */ /* 0x000fc8000fffe808 */
[----:B------:R-:W-:-:S04]  /*2c80*/  UIMAD.WIDE.U32 UR6, UR8, -0x55555555, URZ ;  /* 0xaaaaaaab080678a5 */ /* 0x000fc8000f8e003f */
[----:B------:R-:W-:-:S04]  /*2c90*/  USHF.R.U32.HI UR6, URZ, 0x2, UR7 ;  /* 0x000000023f067899 */ /* 0x000fc80008011607 */
[----:B------:R-:W-:-:S04]  /*2ca0*/  UIMAD UR8, UR6, -0x6, UR8 ;  /* 0xfffffffa060878a4 */ /* 0x000fc8000f8e0208 */
[----:B------:R-:W-:-:S04]  /*2cb0*/  ULEA UR8, UR8, UR10, 0x3 ;  /* 0x0000000a08087291 */ /* 0x000fc8000f8e183f */
[----:B------:R-:W-:-:S04]  /*2cc0*/  UIADD3 UR8, UR8, 0x30, URZ ;  /* 0x0000003008087890 */ /* 0x000fc8000fffe03f */
[----:B------:R-:W-:-:S09]  /*2cd0*/  UPRMT UR8, URZ, 0x654, UR8 ;  /* 0x000006543f087896 */ /* 0x000fd20008000008 */
[----:B------:R-:W-:Y:S01]  /*2ce0*/  SYNCS.ARRIVE.TRANS64.RED.A1T0 RZ, [UR8], RZ ;  /* 0x000000ffffff79a7 */ /* 0x000fe20008100408 */
[----:B------:R-:W-:Y:S05]  /*2cf0*/  @P0 BRA `(.L_x_29) ;  /* 0x0000000000040947 */ /* 0x000fea0003800000 */
[----:B------:R-:W-:Y:S01]  /*2d00*/  BPT.TRAP 0x1 ;  /* 0x000000040000795c */ /* 0x000fe20000300000 */
.L_x_29:
[----:B------:R-:W0:Y:S01]  /*2d10*/  LDC R26, c[0x0][0x288] ;  /* 0x0000a200ff1a7b82 */ /* 0x000e220000000800 */
[--C-:B------:R-:W-:Y:S01]  /*2d20*/  SHF.R.U32.HI R10, RZ, 0x2, R0.reuse ;  /* 0x00000002ff0a7819 */ /* 0x100fe20000011600 */
[----:B------:R-:W-:Y:S01]  /*2d30*/  IMAD.SHL.U32 R29, R7, 0x80, RZ ;  /* 0x00000080071d7824 */ /* 0x000fe200078e00ff */
[----:B------:R-:W-:Y:S01]  /*2d40*/  SHF.R.U32.HI R25, RZ, 0x7, R0 ;  /* 0x00000007ff197819 */ /* 0x000fe20000011600 */
[----:B------:R-:W-:Y:S01]  /*2d50*/  UIADD3 UR5, UR9, UR5, URZ ;  /* 0x0000000509057290 */ /* 0x000fe2000fffe03f */
[----:B------:R-:W-:Y:S01]  /*2d60*/  LOP3.LUT R11, R10, 0x7, RZ, 0xc0, !PT ;  /* 0x000000070a0b7812 */ /* 0x000fe200078ec0ff */
[----:B------:R-:W-:Y:S01]  /*2d70*/  IMAD.SHL.U32 R31, R6, 0x80, RZ ;  /* 0x00000080061f7824 */ /* 0x000fe200078e00ff */
[----:B------:R-:W-:Y:S01]  /*2d80*/  LOP3.LUT R10, R25, 0x1, RZ, 0xc0, !PT ;  /* 0x00000001190a7812 */ /* 0x000fe200078ec0ff */
[----:B------:R-:W-:Y:S01]  /*2d90*/  UISETP.GT.U32.AND UP0, UPT, UR5, 0x5, UPT ;  /* 0x000000050500788c */ /* 0x000fe2000bf04070 */
[----:B------:R-:W-:Y:S01]  /*2da0*/  LOP3.LUT R24, R0, 0x60, RZ, 0xc0, !PT ;  /* 0x0000006000187812 */ /* 0x000fe200078ec0ff */
[----:B------:R-:W-:Y:S01]  /*2db0*/  ULDC UR12, c[0x0][0x284] ;  /* 0x0000a100000c7ab9 */ /* 0x000fe20000000800 */
[----:B------:R-:W-:Y:S01]  /*2dc0*/  UISETP.GE.U32.AND UP1, UPT, UR9, 0x6, UPT ;  /* 0x000000060900788c */ /* 0x000fe2000bf26070 */
[----:B------:R-:W-:Y:S01]  /*2dd0*/  IMAD.SHL.U32 R30, R10, 0x40, RZ ;  /* 0x000000400a1e7824 */ /* 0x000fe200078e00ff */
[----:B------:R-:W-:Y:S01]  /*2de0*/  SHF.R.U32.HI R28, RZ, 0x1, R24 ;  /* 0x00000001ff1c7819 */ /* 0x000fe20000011618 */
[----:B------:R-:W-:Y:S01]  /*2df0*/  UISETP.LT.U32.AND UP0, UPT, UR9, 0x6, UP0 ;  /* 0x000000060900788c */ /* 0x000fe20008701070 */
[----:B------:R-:W-:Y:S01]  /*2e00*/  LOP3.LUT R24, R0, 0x3, RZ, 0xc0, !PT ;  /* 0x0000000300187812 */ /* 0x000fe200078ec0ff */
[----:B------:R-:W-:Y:S01]  /*2e10*/  UIMAD.WIDE.U32 UR6, UR5, -0x55555555, URZ ;  /* 0xaaaaaaab050678a5 */ /* 0x000fe2000f8e003f */
[--C-:B------:R-:W-:Y:S01]  /*2e20*/  IADD3 R25, RZ, -R28, -R11.reuse ;  /* 0x8000001cff197210 */ /* 0x100fe20007ffe80b */
[----:B------:R-:W-:Y:S01]  /*2e30*/  USEL UR8, URZ, 0x1, !UP0 ;  /* 0x000000013f087887 */ /* 0x000fe2000c000000 */
[----:B------:R-:W-:Y:S01]  /*2e40*/  LOP3.LUT R11, R30, 0x40, R11, 0xe2, !PT ;  /* 0x000000401e0b7812 */ /* 0x000fe200078ee20b */
[----:B------:R-:W-:Y:S01]  /*2e50*/  ULDC.64 UR10, c[0x0][0x5d0] ;  /* 0x00017400000a7ab9 */ /* 0x000fe20000000a00 */
[----:B------:R-:W-:Y:S01]  /*2e60*/  SHF.R.S32.HI R34, RZ, 0x1f, R5 ;  /* 0x0000001fff227819 */ /* 0x000fe20000011405 */
[----:B------:R-:W-:Y:S01]  /*2e70*/  IMAD R10, R10, -0x40, R25 ;  /* 0xffffffc00a0a7824 */ /* 0x000fe200078e0219 */
[----:B------:R-:W-:Y:S01]  /*2e80*/  USHF.R.U32.HI UR6, URZ, 0x2, UR7 ;  /* 0x000000023f067899 */ /* 0x000fe20008011607 */
[----:B0-----:R-:W-:Y:S01]  /*2e90*/  IMAD R30, R24, -0x2, R26 ;  /* 0xfffffffe181e7824 */ /* 0x001fe200078e021a */
[----:B------:R-:W-:Y:S01]  /*2ea0*/  ISETP.GE.AND P0, PT, R29, R26, PT ;  /* 0x0000001a1d00720c */ /* 0x000fe20003f06270 */
[----:B------:R-:W-:Y:S01]  /*2eb0*/  IMAD.SHL.U32 R24, R0, 0x2, RZ ;  /* 0x0000000200187824 */ /* 0x000fe200078e00ff */
[----:B------:R-:W-:Y:S01]  /*2ec0*/  ULOP3.LUT UR4, UR4, UR8, URZ, 0x3c, !UPT ;  /* 0x0000000804047292 */ /* 0x000fe2000f8e3c3f */
[----:B------:R-:W-:Y:S01]  /*2ed0*/  IMAD R32, R34, UR10, RZ ;  /* 0x0000000a22207c24 */ /* 0x000fe2000f8e02ff */
[----:B------:R-:W-:Y:S01]  /*2ee0*/  ISETP.GE.OR P0, PT, R31, UR12, P0 ;  /* 0x0000000c1f007c0c */ /* 0x000fe20008706670 */
[----:B------:R-:W-:Y:S01]  /*2ef0*/  IMAD.WIDE R26, R6, 0x80, RZ ;  /* 0x00000080061a7825 */ /* 0x000fe200078e02ff */
[----:B------:R-:W-:Y:S01]  /*2f00*/  LOP3.LUT R24, R29, 0x6, R24, 0xf8, !PT ;  /* 0x000000061d187812 */ /* 0x000fe200078ef818 */
[----:B------:R-:W-:Y:S01]  /*2f10*/  UIMAD UR5, UR6, -0x6, UR5 ;  /* 0xfffffffa060578a4 */ /* 0x000fe2000f8e0205 */
[----:B------:R-:W-:Y:S01]  /*2f20*/  IADD3 R36, -R31, UR12, R10 ;  /* 0x0000000c1f247c10 */ /* 0x000fe2000fffe10a */
[----:B------:R-:W-:Y:S01]  /*2f30*/  IMAD R33, R5, UR11, R32 ;  /* 0x0000000b05217c24 */ /* 0x000fe2000f8e0220 */
[----:B------:R-:W-:Y:S01]  /*2f40*/  SHF.R.S32.HI R25, RZ, 0x1f, R24 ;  /* 0x0000001fff197819 */ /* 0x000fe20000011418 */
[----:B------:R-:W-:Y:S01]  /*2f50*/  @UP1 ULOP3.LUT UR4, UR4, 0x1, UR6, 0x78, !UPT ;  /* 0x0000000104041892 */ /* 0x000fe2000f8e7806 */
[----:B------:R-:W-:Y:S01]  /*2f60*/  LOP3.LUT R35, R26, R11, R28, 0xfe, !PT ;  /* 0x0000000b1a237212 */ /* 0x000fe200078efe1c */
[----:B------:R-:W-:-:S02]  /*2f70*/  IMAD.IADD R29, R30, 0x1, -R29 ;  /* 0x000000011e1d7824 */ /* 0x000fc400078e0a1d */
[----:B------:R-:W-:-:S04]  /*2f80*/  IMAD.WIDE.U32 R6, R5, UR10, R24 ;  /* 0x0000000a05067c25 */ /* 0x000fc8000f8e0018 */
[----:B------:R-:W-:Y:S02]  /*2f90*/  IMAD.IADD R7, R7, 0x1, R33 ;  /* 0x0000000107077824 */ /* 0x000fe400078e0221 */
[----:B------:R-:W-:Y:S01]  /*2fa0*/  IMAD.MOV.U32 R28, RZ, RZ, -0x1 ;  /* 0xffffffffff1c7424 */ /* 0x000fe200078e00ff */
[----:B------:R-:W-:Y:S06]  /*2fb0*/  @P0 BRA `(.L_x_31) ;  /* 0x0000004400a40947 */ /* 0x000fec0003800000 */
[----:B------:R-:W0:Y:S01]  /*2fc0*/  LDC.64 R32, c[0x0][0x5c8] ;  /* 0x00017200ff207b82 */ /* 0x000e220000000a00 */
[----:B------:R-:W-:Y:S01]  /*2fd0*/  ULDC.64 UR6, c[0x0][0x5c0] ;  /* 0x0001700000067ab9 */ /* 0x000fe20000000a00 */
[----:B------:R-:W-:Y:S01]  /*2fe0*/  BSSY B0, `(.L_x_31) ;  /* 0x0000466000007945 */ /* 0x000fe20003800000 */
[-C--:B0-----:R-:W-:Y:S02]  /*2ff0*/  IMAD R10, R27, R32.reuse, RZ ;  /* 0x000000201b0a7224 */ /* 0x081fe400078e02ff */
[----:B------:R-:W-:-:S04]  /*3000*/  IMAD.WIDE.U32 R6, R35, R32, R6 ;  /* 0x0000002023067225 */ /* 0x000fc800078e0006 */
[----:B------:R-:W-:Y:S01]  /*3010*/  IMAD R31, R35, R33, R10 ;  /* 0x00000021231f7224 */ /* 0x000fe200078e020a */
[----:B------:R-:W-:Y:S02]  /*3020*/  LEA R11, P0, R32, R6, 0x3 ;  /* 0x00000006200b7211 */ /* 0x000fe400078018ff */
[----:B------:R-:W-:Y:S01]  /*3030*/  IADD3 R10, P1, R6, UR6, RZ ;  /* 0x00000006060a7c10 */ /* 0x000fe2000ff3e0ff */
[----:B------:R-:W-:Y:S01]  /*3040*/  IMAD.IADD R31, R7, 0x1, R31 ;  /* 0x00000001071f7824 */ /* 0x000fe200078e021f */
[----:B------:R-:W-:-:S04]  /*3050*/  IADD3 R6, P3, R11, UR6, RZ ;  /* 0x000000060b067c10 */ /* 0x000fc8000ff7e0ff */
[----:B------:R-:W-:Y:S02]  /*3060*/  LEA.HI.X R7, R32, R31, R33, 0x3, P0 ;  /* 0x0000001f20077211 */ /* 0x000fe400000f1c21 */
[----:B---3-5:R-:W-:Y:S02]  /*3070*/  FSETP.NEU.AND P0, PT, R9, RZ, PT ;  /* 0x000000ff0900720b */ /* 0x028fe40003f0d000 */
[----:B------:R-:W-:Y:S02]  /*3080*/  IADD3.X R11, R31, UR7, RZ, P1, !PT ;  /* 0x000000071f0b7c10 */ /* 0x000fe40008ffe4ff */
[----:B------:R-:W-:-:S09]  /*3090*/  IADD3.X R7, R7, UR7, RZ, P3, !PT ;  /* 0x0000000707077c10 */ /* 0x000fd20009ffe4ff */
[----:B------:R-:W-:Y:S05]  /*30a0*/  @!P0 BRA `(.L_x_32) ;  /* 0x00000034005c8947 */ /* 0x000fea0003800000 */
[----:B------:R-:W-:Y:S01]  /*30b0*/  ULDC.64 UR6, c[0x0][0x5b8] ;  /* 0x00016e0000067ab9 */ /* 0x000fe20000000a00 */
[----:B------:R-:W-:Y:S01]  /*30c0*/  ISETP.GE.AND P0, PT, R36, 0x1, PT ;  /* 0x000000012400780c */ /* 0x000fe20003f06270 */
[----:B------:R-:W-:Y:S01]  /*30d0*/  IMAD R32, R34, UR6, RZ ;  /* 0x0000000622207c24 */ /* 0x000fe2000f8e02ff */
[----:B------:R-:W-:Y:S01]  /*30e0*/  ULDC.64 UR10, c[0x0][0x5a8] ;  /* 0x00016a00000a7ab9 */ /* 0x000fe20000000a00 */
[----:B------:R-:W-:Y:S01]  /*30f0*/  IMAD.WIDE.U32 R30, R5, UR6, R24 ;  /* 0x00000006051e7c25 */ /* 0x000fe2000f8e0018 */
[----:B------:R-:W-:Y:S01]  /*3100*/  ISETP.LT.OR P4, PT, R29, 0x1, !P0 ;  /* 0x000000011d00780c */ /* 0x000fe20004781670 */
[----:B------:R-:W-:Y:S02]  /*3110*/  BSSY B1, `(.L_x_33) ;  /* 0x000000c000017945 */ /* 0x000fe40003800000 */
[----:B------:R-:W-:Y:S01]  /*3120*/  IMAD R5, R5, UR7, R32 ;  /* 0x0000000705057c24 */ /* 0x000fe2000f8e0220 */
[----:B------:R-:W-:-:S03]  /*3130*/  ULDC.64 UR6, c[0x0][0x5b0] ;  /* 0x00016c0000067ab9 */ /* 0x000fc60000000a00 */
[----:B------:R-:W-:Y:S02]  /*3140*/  IMAD.IADD R31, R31, 0x1, R5 ;  /* 0x000000011f1f7824 */ /* 0x000fe400078e0205 */
[----:B------:R-:W-:Y:S02]  /*3150*/  IMAD R5, R27, UR6, RZ ;  /* 0x000000061b057c24 */ /* 0x000fe4000f8e02ff */
[----:B------:R-:W-:-:S04]  /*3160*/  IMAD.WIDE.U32 R24, R35, UR6, R30 ;  /* 0x0000000623187c25 */ /* 0x000fc8000f8e001e */
[----:B------:R-:W-:Y:S01]  /*3170*/  IMAD R5, R35, UR7, R5 ;  /* 0x0000000723057c24 */ /* 0x000fe2000f8e0205 */
[----:B------:R-:W-:-:S04]  /*3180*/  IADD3 R24, P1, R24, UR10, RZ ;  /* 0x0000000a18187c10 */ /* 0x000fc8000ff3e0ff */
[--C-:B------:R-:W-:Y:S02]  /*3190*/  IADD3.X R25, R25, UR11, R5.reuse, P1, !PT ;  /* 0x0000000b19197c10 */ /* 0x100fe40008ffe405 */
[----:B------:R-:W-:Y:S01]  /*31a0*/  PRMT R5, RZ, 0x7610, R5 ;  /* 0x00007610ff057816 */ /* 0x000fe20000000005 */
[----:B------:R-:W-:Y:S06]  /*31b0*/  @P4 BRA `(.L_x_34) ;  /* 0x0000000000044947 */ /* 0x000fec0003800000 */
[----:B------:R0:W5:Y:S02]  /*31c0*/  LDG.E.U8 R5, desc[UR16][R24.64] ;  /* 0x0000001018057981 */ /* 0x000164000c1e1100 */
.L_x_34:
[----:B------:R-:W-:Y:S05]  /*31d0*/  BSYNC B1 ;  /* 0x0000000000017941 */ /* 0x000fea0003800000 */
.L_x_33:
[----:B-----5:R-:W-:Y:S01]  /*31e0*/  LOP3.LUT R5, R5, 0xff, RZ, 0xc0, !PT ;  /* 0x000000ff05057812 */ /* 0x020fe200078ec0ff */
[----:B------:R-:W-:Y:S01]  /*31f0*/  BSSY B1, `(.L_x_35) ;  /* 0x000000b000017945 */ /* 0x000fe20003800000 */
[----:B------:R-:W-:Y:S02]  /*3200*/  ISETP.LT.OR P3, PT, R29, 0x2, !P0 ;  /* 0x000000021d00780c */ /* 0x000fe40004761670 */
[----:B------:R-:W-:-:S05]  /*3210*/  F2FP.F16.E5M2.UNPACK_B R5, R5 ;  /* 0x00000005ff05723e */ /* 0x000fca00020004ff */
[----:B------:R-:W-:Y:S01]  /*3220*/  HADD2.F32 R32, -RZ, R5.H0_H0 ;  /* 0x20000005ff207230 */ /* 0x000fe20000004100 */
[----:B------:R-:W-:-:S04]  /*3230*/  PRMT R5, RZ, 0x7610, R5 ;  /* 0x00007610ff057816 */ /* 0x000fc80000000005 */
[----:B------:R-:W-:-:S04]  /*3240*/  FMUL R32, R32, R9 ;  /* 0x0000000920207220 */ /* 0x000fc80000400000 */
[----:B--2---:R-:W-:-:S05]  /*3250*/  FFMA R32, R141, R8, R32 ;  /* 0x000000088d207223 */ /* 0x004fca0000000020 */
[----:B------:R-:W-:-:S05]  /*3260*/  F2FP.SATFINITE.E5M2.F32.PACK_AB_MERGE_C R33, RZ, R32, RZ ;  /* 0x00000020ff21723e */ /* 0x000fca00048060ff */
[----:B------:R1:W-:Y:S01]  /*3270*/  @!P4 STG.E.U8 desc[UR16][R10.64], R33 ;  /* 0x000000210a00c986 */ /* 0x0003e2000c101110 */
[----:B------:R-:W-:Y:S05]  /*3280*/  @P3 BRA `(.L_x_36) ;  /* 0x0000000000043947 */ /* 0x000fea0003800000 */
[----:B------:R2:W5:Y:S02]  /*3290*/  LDG.E.U8 R5, desc[UR16][R24.64+0x1] ;  /* 0x0000011018057981 */ /* 0x000564000c1e1100 */
.L_x_36:
[----:B------:R-:W-:Y:S05]  /*32a0*/  BSYNC B1 ;  /* 0x0000000000017941 */ /* 0x000fea0003800000 */
.L_x_35:
[----:B-----5:R-:W-:Y:S01]  /*32b0*/  LOP3.LUT R5, R5, 0xff, RZ, 0xc0, !PT ;  /* 0x000000ff05057812 */ /* 0x020fe200078ec0ff */
[----:B------:R-:W-:Y:S01]  /*32c0*/  BSSY B1, `(.L_x_37) ;  /* 0x0000013000017945 */ /* 0x000fe20003800000 */
[----:B-1----:R-:W-:Y:S02]  /*32d0*/  IADD3 R33, P1, R35, 0x8, RZ ;  /* 0x0000000823217810 */ /* 0x002fe40007f3e0ff */
[----:B------:R-:W-:-:S03]  /*32e0*/  F2FP.F16.E5M2.UNPACK_B R5, R5 ;  /* 0x00000005ff05723e */ /* 0x000fc600020004ff */
[----:B------:R-:W-:Y:S01]  /*32f0*/  IMAD.X R27, RZ, RZ, R27, P1 ;  /* 0x000000ffff1b7224 */ /* 0x000fe200008e061b */
[----:B------:R-:W-:Y:S01]  /*3300*/  ISETP.GE.AND P1, PT, R36, 0x9, PT ;  /* 0x000000092400780c */ /* 0x000fe20003f26270 */
[----:B------:R-:W-:Y:S02]  /*3310*/  HADD2.F32 R26, -RZ, R5.H0_H0 ;  /* 0x20000005ff1a7230 */ /* 0x000fe40000004100 */
[----:B------:R-:W-:Y:S01]  /*3320*/  IMAD.WIDE.U32 R30, R33, UR6, R30 ;  /* 0x00000006211e7c25 */ /* 0x000fe2000f8e001e */
[----:B------:R-:W-:-:S03]  /*3330*/  ISETP.LT.OR P5, PT, R29, 0x1, !P1 ;  /* 0x000000011d00780c */ /* 0x000fc60004fa1670 */
[----:B------:R-:W-:Y:S01]  /*3340*/  FMUL R5, R26, R9 ;  /* 0x000000091a057220 */ /* 0x000fe20000400000 */
[----:B------:R-:W-:-:S03]  /*3350*/  IMAD R26, R27, UR6, RZ ;  /* 0x000000061b1a7c24 */ /* 0x000fc6000f8e02ff */
[----:B------:R-:W-:Y:S01]  /*3360*/  FFMA R5, R136, R8, R5 ;  /* 0x0000000888057223 */ /* 0x000fe20000000005 */
[----:B------:R-:W-:Y:S01]  /*3370*/  IMAD R33, R33, UR7, R26 ;  /* 0x0000000721217c24 */ /* 0x000fe2000f8e021a */
[----:B------:R-:W-:-:S03]  /*3380*/  IADD3 R26, P4, R30, UR10, RZ ;  /* 0x0000000a1e1a7c10 */ /* 0x000fc6000ff9e0ff */
[----:B------:R-:W-:Y:S02]  /*3390*/  F2FP.SATFINITE.E5M2.F32.PACK_AB_MERGE_C R35, RZ, R5, RZ ;  /* 0x00000005ff23723e */ /* 0x000fe400048060ff */
[----:B------:R-:W-:Y:S02]  /*33a0*/  IADD3.X R27, R31, UR11, R33, P4, !PT ;  /* 0x0000000b1f1b7c10 */ /* 0x000fe4000a7fe421 */
[----:B------:R-:W-:Y:S01]  /*33b0*/  PRMT R5, RZ, 0x7610, R5 ;  /* 0x00007610ff057816 */ /* 0x000fe20000000005 */
[----:B------:R1:W-:Y:S01]  /*33c0*/  @!P3 STG.E.U8 desc[UR16][R10.64+0x1], R35 ;  /* 0x000001230a00b986 */ /* 0x0003e2000c101110 */
[----:B------:R-:W-:Y:S05]  /*33d0*/  @P5 BRA `(.L_x_38) ;  /* 0x0000000000045947 */ /* 0x000fea0003800000 */
[----:B------:R3:W5:Y:S02]  /*33e0*/  LDG.E.U8 R5, desc[UR16][R26.64] ;  /* 0x000000101a057981 */ /* 0x000764000c1e1100 */
.L_x_38:
[----:B------:R-:W-:Y:S05]  /*33f0*/  BSYNC B1 ;  /* 0x0000000000017941 */ /* 0x000fea0003800000 */
.L_x_37:
[----:B-----5:R-:W-:Y:S01]  /*3400*/  LOP3.LUT R5, R5, 0xff, RZ, 0xc0, !PT ;  /* 0x000000ff05057812 */ /* 0x020fe200078ec0ff */
[----:B------:R-:W-:Y:S01]  /*3410*/  BSSY B1, `(.L_x_39) ;  /* 0x000000b000017945 */ /* 0x000fe20003800000 */
[----:B------:R-:W-:Y:S02]  /*3420*/  ISETP.LT.OR P3, PT, R29, 0x2, !P1 ;  /* 0x000000021d00780c */ /* 0x000fe40004f61670 */
[----:B------:R-:W-:-:S05]  /*3430*/  F2FP.F16.E5M2.UNPACK_B R5, R5 ;  /* 0x00000005ff05723e */ /* 0x000fca00020004ff */
[----:B------:R-:W-:Y:S01]  /*3440*/  HADD2.F32 R30, -RZ, R5.H0_H0 ;  /* 0x20000005ff1e7230 */ /* 0x000fe20000004100 */
[----:B------:R-:W-:-:S04]  /*3450*/  PRMT R5, RZ, 0x7610, R5 ;  /* 0x00007610ff057816 */ /* 0x000fc80000000005 */
[----:B------:R-:W-:-:S04]  /*3460*/  FMUL R30, R30, R9 ;  /* 0x000000091e1e7220 */ /* 0x000fc80000400000 */
[----:B------:R-:W-:-:S05]  /*3470*/  FFMA R30, R139, R8, R30 ;  /* 0x000000088b1e7223 */ /* 0x000fca000000001e */
[----:B------:R-:W-:-:S05]  /*3480*/  F2FP.SATFINITE.E5M2.F32.PACK_AB_MERGE_C R31, RZ, R30, RZ ;  /* 0x0000001eff1f723e */ /* 0x000fca00048060ff */
[----:B------:R4:W-:Y:S01]  /*3490*/  @!P5 STG.E.U8 desc[UR16][R6.64], R31 ;  /* 0x0000001f0600d986 */ /* 0x0009e2000c101110 */
[----:B------:R-:W-:Y:S05]  /*34a0*/  @P3 BRA `(.L_x_40) ;  /* 0x0000000000043947 */ /* 0x000fea0003800000 */
[----:B------:R0:W5:Y:S02]  /*34b0*/  LDG.E.U8 R5, desc[UR16][R26.64+0x1] ;  /* 0x000001101a057981 */ /* 0x000164000c1e1100 */
.L_x_40:
[----:B------:R-:W-:Y:S05]  /*34c0*/  BSYNC B1 ;  /* 0x0000000000017941 */ /* 0x000fea0003800000 */
.L_x_39:
[----:B-----5:R-:W-:Y:S01]  /*34d0*/  LOP3.LUT R5, R5, 0xff, RZ, 0xc0, !PT ;  /* 0x000000ff05057812 */ /* 0x020fe200078ec0ff */
[----:B------:R-:W-:Y:S01]  /*34e0*/  BSSY B1, `(.L_x_41) ;  /* 0x000000b000017945 */ /* 0x000fe20003800000 */
[----:B------:R-:W-:Y:S02]  /*34f0*/  ISETP.LT.OR P4, PT, R29, 0x9, !P0 ;  /* 0x000000091d00780c */ /* 0x000fe40004781670 */
[----:B------:R-:W-:-:S05]  /*3500*/  F2FP.F16.E5M2.UNPACK_B R5, R5 ;  /* 0x00000005ff05723e */ /* 0x000fca00020004ff */
[----:B------:R-:W-:-:S05]  /*3510*/  HADD2.F32 R30, -RZ, R5.H0_H0 ;  /* 0x20000005ff1e7230 */ /* 0x000fca0000004100 */
[----:B------:R-:W-:-:S04]  /*3520*/  FMUL R5, R30, R9 ;  /* 0x000000091e057220 */ /* 0x000fc80000400000 */
[----:B------:R-:W-:-:S05]  /*3530*/  FFMA R5, R134, R8, R5 ;  /* 0x0000000886057223 */ /* 0x000fca0000000005 */
[----:B----4-:R-:W-:Y:S02]  /*3540*/  F2FP.SATFINITE.E5M2.F32.PACK_AB_MERGE_C R31, RZ, R5, RZ ;  /* 0x00000005ff1f723e */ /* 0x010fe400048060ff */
[----:B------:R-:W-:-:S03]  /*3550*/  PRMT R5, RZ, 0x7610, R5 ;  /* 0x00007610ff057816 */ /* 0x000fc60000000005 */
[----:B------:R4:W-:Y:S01]  /*3560*/  @!P3 STG.E.U8 desc[UR16][R6.64+0x1], R31 ;  /* 0x0000011f0600b986 */ /* 0x0009e2000c101110 */
[----:B------:R-:W-:Y:S05]  /*3570*/  @P4 BRA `(.L_x_42) ;  /* 0x0000000000044947 */ /* 0x000fea0003800000 */
[----:B------:R0:W5:Y:S02]  /*3580*/  LDG.E.U8 R5, desc[UR16][R24.64+0x8] ;  /* 0x0000081018057981 */ /* 0x000164000c1e1100 */
.L_x_42:
[----:B------:R-:W-:Y:S05]  /*3590*/  BSYNC B1 ;  /* 0x0000000000017941 */ /* 0x000fea0003800000 */
.L_x_41:
        /* <DEDUP_REMOVED lines=8> */
[----:B----4-:R-:W-:-:S05]  /*3620*/  F2FP.SATFINITE.E5M2.F32.PACK_AB_MERGE_C R31, RZ, R30, RZ ;  /* 0x0000001eff1f723e */ /* 0x010fca00048060ff */
[----:B------:R4:W-:Y:S01]  /*3630*/  @!P4 STG.E.U8 desc[UR16][R10.64+0x8], R31 ;  /* 0x0000081f0a00c986 */ /* 0x0009e2000c101110 */
[----:B------:R-:W-:Y:S05]  /*3640*/  @P3 BRA `(.L_x_44) ;  /* 0x0000000000043947 */ /* 0x000fea0003800000 */
[----:B------:R0:W5:Y:S02]  /*3650*/  LDG.E.U8 R5, desc[UR16][R24.64+0x9] ;  /* 0x0000091018057981 */ /* 0x000164000c1e1100 */
.L_x_44:
[----:B------:R-:W-:Y:S05]  /*3660*/  BSYNC B1 ;  /* 0x0000000000017941 */ /* 0x000fea0003800000 */
.L_x_43:
        /* <DEDUP_REMOVED lines=12> */
.L_x_46:
[----:B------:R-:W-:Y:S05]  /*3730*/  BSYNC B1 ;  /* 0x0000000000017941 */ /* 0x000fea0003800000 */
.L_x_45:
        /* <DEDUP_REMOVED lines=12> */
.L_x_48:
[----:B------:R-:W-:Y:S05]  /*3800*/  BSYNC B1 ;  /* 0x0000000000017941 */ /* 0x000fea0003800000 */
.L_x_47:
        /* <DEDUP_REMOVED lines=12> */
.L_x_50:
[----:B------:R-:W-:Y:S05]  /*38d0*/  BSYNC B1 ;  /* 0x0000000000017941 */ /* 0x000fea0003800000 */
.L_x_49:
        /* <DEDUP_REMOVED lines=12> */
.L_x_52:
[----:B------:R-:W-:Y:S05]  /*39a0*/  BSYNC B1 ;  /* 0x0000000000017941 */ /* 0x000fea0003800000 */
.L_x_51:
        /* <DEDUP_REMOVED lines=12> */
.L_x_54:
[----:B------:R-:W-:Y:S05]  /*3a70*/  BSYNC B1 ;  /* 0x0000000000017941 */ /* 0x000fea0003800000 */
.L_x_53:
        /* <DEDUP_REMOVED lines=12> */
.L_x_56:
[----:B------:R-:W-:Y:S05]  /*3b40*/  BSYNC B1 ;  /* 0x0000000000017941 */ /* 0x000fea0003800000 */
.L_x_55:
        /* <DEDUP_REMOVED lines=12> */
.L_x_58:
[----:B------:R-:W-:Y:S05]  /*3c10*/  BSYNC B1 ;  /* 0x0000000000017941 */ /* 0x000fea0003800000 */
.L_x_57:
        /* <DEDUP_REMOVED lines=12> */
.L_x_60:
[----:B------:R-:W-:Y:S05]  /*3ce0*/  BSYNC B1 ;  /* 0x0000000000017941 */ /* 0x000fea0003800000 */
.L_x_59:
        /* <DEDUP_REMOVED lines=12> */
.L_x_62:
[----:B------:R-:W-:Y:S05]  /*3db0*/  BSYNC B1 ;  /* 0x0000000000017941 */ /* 0x000fea0003800000 */
.L_x_61:
        /* <DEDUP_REMOVED lines=12> */
.L_x_64:
[----:B------:R-:W-:Y:S05]  /*3e80*/  BSYNC B1 ;  /* 0x0000000000017941 */ /* 0x000fea0003800000 */
.L_x_63:
        /* <DEDUP_REMOVED lines=12> */
.L_x_66:
[----:B------:R-:W-:Y:S05]  /*3f50*/  BSYNC B1 ;  /* 0x0000000000017941 */ /* 0x000fea0003800000 */
.L_x_65:
        /* <DEDUP_REMOVED lines=12> */
.L_x_68:
[----:B------:R-:W-:Y:S05]  /*4020*/  BSYNC B1 ;  /* 0x0000000000017941 */ /* 0x000fea0003800000 */
.L_x_67:
        /* <DEDUP_REMOVED lines=12> */
.L_x_70:
[----:B------:R-:W-:Y:S05]  /*40f0*/  BSYNC B1 ;  /* 0x0000000000017941 */ /* 0x000fea0003800000 */
.L_x_69:
        /* <DEDUP_REMOVED lines=12> */
.L_x_72:
[----:B------:R-:W-:Y:S05]  /*41c0*/  BSYNC B1 ;  /* 0x0000000000017941 */ /* 0x000fea0003800000 */
.L_x_71:
        /* <DEDUP_REMOVED lines=12> */
.L_x_74:
[----:B------:R-:W-:Y:S05]  /*4290*/  BSYNC B1 ;  /* 0x0000000000017941 */ /* 0x000fea0003800000 */
.L_x_73:
        /* <DEDUP_REMOVED lines=12> */
.L_x_76:
[----:B------:R-:W-:Y:S05]  /*4360*/  BSYNC B1 ;  /* 0x0000000000017941 */ /* 0x000fea0003800000 */
.L_x_75:
        /* <DEDUP_REMOVED lines=12> */
.L_x_78:
[----:B------:R-:W-:Y:S05]  /*4430*/  BSYNC B1 ;  /* 0x0000000000017941 */ /* 0x000fea0003800000 */
.L_x_77:
        /* <DEDUP_REMOVED lines=12> */
.L_x_80:
[----:B------:R-:W-:Y:S05]  /*4500*/  BSYNC B1 ;  /* 0x0000000000017941 */ /* 0x000fea0003800000 */
.L_x_79:
        /* <DEDUP_REMOVED lines=12> */
.L_x_82:
[----:B------:R-:W-:Y:S05]  /*45d0*/  BSYNC B1 ;  /* 0x0000000000017941 */ /* 0x000fea0003800000 */
.L_x_81:
        /* <DEDUP_REMOVED lines=12> */
.L_x_84:
[----:B------:R-:W-:Y:S05]  /*46a0*/  BSYNC B1 ;  /* 0x0000000000017941 */ /* 0x000fea0003800000 */
.L_x_83:
        /* <DEDUP_REMOVED lines=12> */
.L_x_86:
[----:B------:R-:W-:Y:S05]  /*4770*/  BSYNC B1 ;  /* 0x0000000000017941 */ /* 0x000fea0003800000 */
.L_x_85:
        /* <DEDUP_REMOVED lines=12> */
.L_x_88:
[----:B------:R-:W-:Y:S05]  /*4840*/  BSYNC B1 ;  /* 0x0000000000017941 */ /* 0x000fea0003800000 */
.L_x_87:
        /* <DEDUP_REMOVED lines=12> */
.L_x_90:
[----:B------:R-:W-:Y:S05]  /*4910*/  BSYNC B1 ;  /* 0x0000000000017941 */ /* 0x000fea0003800000 */
.L_x_89:
        /* <DEDUP_REMOVED lines=12> */
.L_x_92:
[----:B------:R-:W-:Y:S05]  /*49e0*/  BSYNC B1 ;  /* 0x0000000000017941 */ /* 0x000fea0003800000 */
.L_x_91:
        /* <DEDUP_REMOVED lines=12> */
.L_x_94:
[----:B------:R-:W-:Y:S05]  /*4ab0*/  BSYNC B1 ;  /* 0x0000000000017941 */ /* 0x000fea0003800000 */
.L_x_93:
        /* <DEDUP_REMOVED lines=12> */
.L_x_96:
[----:B------:R-:W-:Y:S05]  /*4b80*/  BSYNC B1 ;  /* 0x0000000000017941 */ /* 0x000fea0003800000 */
.L_x_95:
        /* <DEDUP_REMOVED lines=12> */
.L_x_98:
[----:B------:R-:W-:Y:S05]  /*4c50*/  BSYNC B1 ;  /* 0x0000000000017941 */ /* 0x000fea0003800000 */
.L_x_97:
        /* <DEDUP_REMOVED lines=12> */
.L_x_100:
[----:B------:R-:W-:Y:S05]  /*4d20*/  BSYNC B1 ;  /* 0x0000000000017941 */ /* 0x000fea0003800000 */
.L_x_99:
        /* <DEDUP_REMOVED lines=12> */
.L_x_102:
[----:B------:R-:W-:Y:S05]  /*4df0*/  BSYNC B1 ;  /* 0x0000000000017941 */ /* 0x000fea0003800000 */
.L_x_101:
        /* <DEDUP_REMOVED lines=12> */
.L_x_104:
[----:B------:R-:W-:Y:S05]  /*4ec0*/  BSYNC B1 ;  /* 0x0000000000017941 */ /* 0x000fea0003800000 */
.L_x_103:
        /* <DEDUP_REMOVED lines=12> */
.L_x_106:
[----:B------:R-:W-:Y:S05]  /*4f90*/  BSYNC B1 ;  /* 0x0000000000017941 */ /* 0x000fea0003800000 */
.L_x_105:
        /* <DEDUP_REMOVED lines=12> */
.L_x_108:
[----:B------:R-:W-:Y:S05]  /*5060*/  BSYNC B1 ;  /* 0x0000000000017941 */ /* 0x000fea0003800000 */
.L_x_107:
        /* <DEDUP_REMOVED lines=12> */
.L_x_110:
[----:B------:R-:W-:Y:S05]  /*5130*/  BSYNC B1 ;  /* 0x0000000000017941 */ /* 0x000fea0003800000 */
.L_x_109:
        /* <DEDUP_REMOVED lines=12> */
.L_x_112:
[----:B------:R-:W-:Y:S05]  /*5200*/  BSYNC B1 ;  /* 0x0000000000017941 */ /* 0x000fea0003800000 */
.L_x_111:
        /* <DEDUP_REMOVED lines=12> */
.L_x_114:
[----:B------:R-:W-:Y:S05]  /*52d0*/  BSYNC B1 ;  /* 0x0000000000017941 */ /* 0x000fea0003800000 */
.L_x_113:
        /* <DEDUP_REMOVED lines=12> */
.L_x_116:
[----:B------:R-:W-:Y:S05]  /*53a0*/  BSYNC B1 ;  /* 0x0000000000017941 */ /* 0x000fea0003800000 */
.L_x_115:
        /* <DEDUP_REMOVED lines=12> */
.L_x_118:
[----:B------:R-:W-:Y:S05]  /*5470*/  BSYNC B1 ;  /* 0x0000000000017941 */ /* 0x000fea0003800000 */
.L_x_117:
        /* <DEDUP_REMOVED lines=12> */
.L_x_120:
[----:B------:R-:W-:Y:S05]  /*5540*/  BSYNC B1 ;  /* 0x0000000000017941 */ /* 0x000fea0003800000 */
.L_x_119:
        /* <DEDUP_REMOVED lines=12> */
.L_x_122:
[----:B------:R-:W-:Y:S05]  /*5610*/  BSYNC B1 ;  /* 0x0000000000017941 */ /* 0x000fea0003800000 */
.L_x_121:
        /* <DEDUP_REMOVED lines=12> */
.L_x_124:
[----:B------:R-:W-:Y:S05]  /*56e0*/  BSYNC B1 ;  /* 0x0000000000017941 */ /* 0x000fea0003800000 */
.L_x_123:
        /* <DEDUP_REMOVED lines=12> */
.L_x_126:
[----:B------:R-:W-:Y:S05]  /*57b0*/  BSYNC B1 ;  /* 0x0000000000017941 */ /* 0x000fea0003800000 */
.L_x_125:
        /* <DEDUP_REMOVED lines=12> */
.L_x_128:
[----:B------:R-:W-:Y:S05]  /*5880*/  BSYNC B1 ;  /* 0x0000000000017941 */ /* 0x000fea0003800000 */
.L_x_127:
        /* <DEDUP_REMOVED lines=12> */
.L_x_130:
[----:B------:R-:W-:Y:S05]  /*5950*/  BSYNC B1 ;  /* 0x0000000000017941 */ /* 0x000fea0003800000 */
.L_x_129:
        /* <DEDUP_REMOVED lines=12> */
.L_x_132:
[----:B------:R-:W-:Y:S05]  /*5a20*/  BSYNC B1 ;  /* 0x0000000000017941 */ /* 0x000fea0003800000 */
.L_x_131:
        /* <DEDUP_REMOVED lines=12> */
.L_x_134:
[----:B------:R-:W-:Y:S05]  /*5af0*/  BSYNC B1 ;  /* 0x0000000000017941 */ /* 0x000fea0003800000 */
.L_x_133:
        /* <DEDUP_REMOVED lines=12> */
.L_x_136:
[----:B------:R-:W-:Y:S05]  /*5bc0*/  BSYNC B1 ;  /* 0x0000000000017941 */ /* 0x000fea0003800000 */
.L_x_135:
        /* <DEDUP_REMOVED lines=12> */
.L_x_138:
[----:B------:R-:W-:Y:S05]  /*5c90*/  BSYNC B1 ;  /* 0x0000000000017941 */ /* 0x000fea0003800000 */
.L_x_137:
        /* <DEDUP_REMOVED lines=12> */
.L_x_140:
[----:B------:R-:W-:Y:S05]  /*5d60*/  BSYNC B1 ;  /* 0x0000000000017941 */ /* 0x000fea0003800000 */
.L_x_139:
        /* <DEDUP_REMOVED lines=12> */
.L_x_142:
[----:B------:R-:W-:Y:S05]  /*5e30*/  BSYNC B1 ;  /* 0x0000000000017941 */ /* 0x000fea0003800000 */
.L_x_141:
        /* <DEDUP_REMOVED lines=12> */
.L_x_144:
[----:B------:R-:W-:Y:S05]  /*5f00*/  BSYNC B1 ;  /* 0x0000000000017941 */ /* 0x000fea0003800000 */
.L_x_143:
[----:B-----5:R-:W-:Y:S01]  /*5f10*/  LOP3.LUT R5, R5, 0xff, RZ, 0xc0, !PT ;  /* 0x000000ff05057812 */ /* 0x020fe200078ec0ff */
[----:B------:R-:W-:Y:S01]  /*5f20*/  BSSY B1, `(.L_x_145) ;  /* 0x000000b000017945 */ /* 0x000fe20003800000 */
[----:B------:R-:W-:Y:S02]  /*5f30*/  ISETP.LT.OR P4, PT, R29, 0x71, !P0 ;  /* 0x000000711d00780c */ /* 0x000fe40004781670 */
[----:B------:R-:W-:-:S05]  /*5f40*/  F2FP.F16.E5M2.UNPACK_B R5, R5 ;  /* 0x00000005ff05723e */ /* 0x000fca00020004ff */
[----:B------:R-:W-:-:S05]  /*5f50*/  HADD2.F32 R18, -RZ, R5.H0_H0 ;  /* 0x20000005ff127230 */ /* 0x000fca0000004100 */
[----:B------:R-:W-:-:S04]  /*5f60*/  FMUL R5, R18, R9 ;  /* 0x0000000912057220 */ /* 0x000fc80000400000 */
[----:B------:R-:W-:-:S05]  /*5f70*/  FFMA R5, R20, R8, R5 ;  /* 0x0000000814057223 */ /* 0x000fca0000000005 */
[----:B0-----:R-:W-:Y:S02]  /*5f80*/  F2FP.SATFINITE.E5M2.F32.PACK_AB_MERGE_C R23, RZ, R5, RZ ;  /* 0x00000005ff17723e */ /* 0x001fe400048060ff */
[----:B------:R-:W-:-:S03]  /*5f90*/  PRMT R5, RZ, 0x7610, R5 ;  /* 0x00007610ff057816 */ /* 0x000fc60000000005 */
[----:B------:R0:W-:Y:S01]  /*5fa0*/  @!P3 STG.E.U8 desc[UR16][R6.64+0x69], R23 ;  /* 0x000069170600b986 */ /* 0x0001e2000c101110 */
[----:B------:R-:W-:Y:S05]  /*5fb0*/  @P4 BRA `(.L_x_146) ;  /* 0x0000000000044947 */ /* 0x000fea0003800000 */
[----:B------:R0:W5:Y:S02]  /*5fc0*/  LDG.E.U8 R5, desc[UR16][R24.64+0x70] ;  /* 0x0000701018057981 */ /* 0x000164000c1e1100 */
.L_x_146:
[----:B------:R-:W-:Y:S05]  /*5fd0*/  BSYNC B1 ;  /* 0x0000000000017941 */ /* 0x000fea0003800000 */
.L_x_145:
        /* <DEDUP_REMOVED lines=12> */
.L_x_148:
[----:B------:R-:W-:Y:S05]  /*60a0*/  BSYNC B1 ;  /* 0x0000000000017941 */ /* 0x000fea0003800000 */
.L_x_147:
        /* <DEDUP_REMOVED lines=12> */
.L_x_150:
[----:B------:R-:W-:Y:S05]  /*6170*/  BSYNC B1 ;  /* 0x0000000000017941 */ /* 0x000fea0003800000 */
.L_x_149:
        /* <DEDUP_REMOVED lines=8> */
[----:B0-----:R-:W-:-:S05]  /*6200*/  F2FP.SATFINITE.E5M2.F32.PACK_AB_MERGE_C R17, RZ, R18, RZ ;  /* 0x00000012ff11723e */ /* 0x001fca00048060ff */
[----:B------:R0:W-:Y:S01]  /*6210*/  @!P4 STG.E.U8 desc[UR16][R6.64+0x70], R17 ;  /* 0x000070110600c986 */ /* 0x0001e2000c101110 */
[----:B------:R-:W-:Y:S05]  /*6220*/  @P3 BRA `(.L_x_152) ;  /* 0x0000000000043947 */ /* 0x000fea0003800000 */
[----:B------:R0:W5:Y:S02]  /*6230*/  LDG.E.U8 R5, desc[UR16][R26.64+0x71] ;  /* 0x000071101a057981 */ /* 0x000164000c1e1100 */
.L_x_152:
[----:B------:R-:W-:Y:S05]  /*6240*/  BSYNC B1 ;  /* 0x0000000000017941 */ /* 0x000fea0003800000 */
.L_x_151:
        /* <DEDUP_REMOVED lines=12> */
.L_x_154:
[----:B------:R-:W-:Y:S05]  /*6310*/  BSYNC B1 ;  /* 0x0000000000017941 */ /* 0x000fea0003800000 */
.L_x_153:
        /* <DEDUP_REMOVED lines=12> */
.L_x_156:
[----:B------:R-:W-:Y:S05]  /*63e0*/  BSYNC B1 ;  /* 0x0000000000017941 */ /* 0x000fea0003800000 */
.L_x_155:
        /* <DEDUP_REMOVED lines=12> */
.L_x_158:
[----:B------:R-:W-:Y:S05]  /*64b0*/  BSYNC B1 ;  /* 0x0000000000017941 */ /* 0x000fea0003800000 */
.L_x_157:
[----:B-----5:R-:W-:Y:S01]  /*64c0*/  LOP3.LUT R5, R5, 0xff, RZ, 0xc0, !PT ;  /* 0x000000ff05057812 */ /* 0x020fe200078ec0ff */
[----:B------:R-:W-:Y:S01]  /*64d0*/  BSSY B1, `(.L_x_159) ;  /* 0x000000b000017945 */ /* 0x000fe20003800000 */
[----:B------:R-:W-:Y:S02]  /*64e0*/  ISETP.LT.OR P1, PT, R29, 0x7a, !P1 ;  /* 0x0000007a1d00780c */ /* 0x000fe40004f21670 */
[----:B------:R-:W-:-:S05]  /*64f0*/  F2FP.F16.E5M2.UNPACK_B R5, R5 ;  /* 0x00000005ff05723e */ /* 0x000fca00020004ff */
[----:B01--4-:R-:W-:Y:S01]  /*6500*/  HADD2.F32 R10, -RZ, R5.H0_H0 ;  /* 0x20000005ff0a7230 */ /* 0x013fe20000004100 */
[----:B------:R-:W-:-:S04]  /*6510*/  PRMT R5, RZ, 0x7610, R5 ;  /* 0x00007610ff057816 */ /* 0x000fc80000000005 */
[----:B------:R-:W-:-:S04]  /*6520*/  FMUL R10, R10, R9 ;  /* 0x000000090a0a7220 */ /* 0x000fc80000400000 */
[----:B------:R-:W-:-:S05]  /*6530*/  FFMA R10, R15, R8, R10 ;  /* 0x000000080f0a7223 */ /* 0x000fca000000000a */
[----:B------:R-:W-:-:S05]  /*6540*/  F2FP.SATFINITE.E5M2.F32.PACK_AB_MERGE_C R11, RZ, R10, RZ ;  /* 0x0000000aff0b723e */ /* 0x000fca00048060ff */
[----:B------:R0:W-:Y:S01]  /*6550*/  @!P3 STG.E.U8 desc[UR16][R6.64+0x78], R11 ;  /* 0x0000780b0600b986 */ /* 0x0001e2000c101110 */
[----:B------:R-:W-:Y:S05]  /*6560*/  @P1 BRA `(.L_x_160) ;  /* 0x0000000000041947 */ /* 0x000fea0003800000 */
[----:B------:R1:W5:Y:S02]  /*6570*/  LDG.E.U8 R5, desc[UR16][R26.64+0x79] ;  /* 0x000079101a057981 */ /* 0x000364000c1e1100 */
.L_x_160:
[----:B------:R-:W-:Y:S05]  /*6580*/  BSYNC B1 ;  /* 0x0000000000017941 */ /* 0x000fea0003800000 */
.L_x_159:
[----:B------:R-:W-:Y:S05]  /*6590*/  @P1 BRA `(.L_x_161) ;  /* 0x0000001000281947 */ /* 0x000fea0003800000 */
[----:B-----5:R-:W-:-:S04]  /*65a0*/  LOP3.LUT R5, R5, 0xff, RZ, 0xc0, !PT ;  /* 0x000000ff05057812 */ /* 0x020fc800078ec0ff */
[----:B------:R-:W-:-:S05]  /*65b0*/  F2FP.F16.E5M2.UNPACK_B R5, R5 ;  /* 0x00000005ff05723e */ /* 0x000fca00020004ff */
[----:B------:R-:W-:-:S05]  /*65c0*/  HADD2.F32 R10, -RZ, R5.H0_H0 ;  /* 0x20000005ff0a7230 */ /* 0x000fca0000004100 */
[----:B------:R-:W-:-:S04]  /*65d0*/  FMUL R5, R10, R9 ;  /* 0x000000090a057220 */ /* 0x000fc80000400000 */
[----:B------:R-:W-:-:S05]  /*65e0*/  FFMA R5, R14, R8, R5 ;  /* 0x000000080e057223 */ /* 0x000fca0000000005 */
[----:B------:R-:W-:-:S05]  /*65f0*/  F2FP.SATFINITE.E5M2.F32.PACK_AB_MERGE_C R5, RZ, R5, RZ ;  /* 0x00000005ff05723e */ /* 0x000fca00048060ff */
[----:B------:R4:W-:Y:S01]  /*6600*/  STG.E.U8 desc[UR16][R6.64+0x79], R5 ;  /* 0x0000790506007986 */ /* 0x0009e2000c101110 */
[----:B------:R-:W-:Y:S05]  /*6610*/  BRA `(.L_x_161) ;  /* 0x0000001000087947 */ /* 0x000fea0003800000 */
.L_x_32:
[----:B------:R-:W-:Y:S01]  /*6620*/  ISETP.GE.AND P1, PT, R36, 0x1, PT ;  /* 0x000000012400780c */ /* 0x000fe20003f26270 */
[-C--:B--2---:R-:W-:Y:S01]  /*6630*/  FMUL R141, R141, R8.reuse ;  /* 0x000000088d8d7220 */ /* 0x084fe20000400000 */
[-C--:B------:R-:W-:Y:S01]  /*6640*/  FMUL R136, R136, R8.reuse ;  /* 0x0000000888887220 */ /* 0x080fe20000400000 */
[----:B------:R-:W-:Y:S01]  /*6650*/  ISETP.GE.AND P0, PT, R36, 0x9, PT ;  /* 0x000000092400780c */ /* 0x000fe20003f06270 */
[-C--:B------:R-:W-:Y:S01]  /*6660*/  FMUL R139, R139, R8.reuse ;  /* 0x000000088b8b7220 */ /* 0x080fe20000400000 */
[C---:B------:R-:W-:Y:S01]  /*6670*/  ISETP.LT.OR P4, PT, R29.reuse, 0x1, !P1 ;  /* 0x000000011d00780c */ /* 0x040fe20004f81670 */
[-C--:B------:R-:W-:Y:S01]  /*6680*/  FMUL R134, R134, R8.reuse ;  /* 0x0000000886867220 */ /* 0x080fe20000400000 */
[----:B------:R-:W-:Y:S01]  /*6690*/  ISETP.LT.OR P5, PT, R29, 0x2, !P1 ;  /* 0x000000021d00780c */ /* 0x000fe20004fa1670 */
[-C--:B------:R-:W-:Y:S01]  /*66a0*/  FMUL R137, R137, R8.reuse ;  /* 0x0000000889897220 */ /* 0x080fe20000400000 */
[----:B------:R-:W-:Y:S01]  /*66b0*/  F2FP.SATFINITE.E5M2.F32.PACK_AB_MERGE_C R141, RZ, R141, RZ ;  /* 0x0000008dff8d723e */ /* 0x000fe200048060ff */
[----:B------:R-:W-:Y:S01]  /*66c0*/  FMUL R132, R132, R8 ;  /* 0x0000000884847220 */ /* 0x000fe20000400000 */
[----:B------:R-:W-:Y:S01]  /*66d0*/  F2FP.SATFINITE.E5M2.F32.PACK_AB_MERGE_C R5, RZ, R136, RZ ;  /* 0x00000088ff05723e */ /* 0x000fe200048060ff */
[-C--:B------:R-:W-:Y:S01]  /*66e0*/  FMUL R135, R135, R8.reuse ;  /* 0x0000000887877220 */ /* 0x080fe20000400000 */
[C---:B------:R-:W-:Y:S01]  /*66f0*/  ISETP.LT.OR P3, PT, R29.reuse, 0x1, !P0 ;  /* 0x000000011d00780c */ /* 0x040fe20004761670 */
[-C--:B------:R-:W-:Y:S01]  /*6700*/  FMUL R130, R130, R8.reuse ;  /* 0x0000000882827220 */ /* 0x080fe20000400000 */
[----:B------:R-:W-:Y:S01]  /*6710*/  ISETP.LT.OR P6, PT, R29, 0xa, !P1 ;  /* 0x0000000a1d00780c */ /* 0x000fe20004fc1670 */
[-C--:B------:R-:W-:Y:S01]  /*6720*/  FMUL R133, R133, R8.reuse ;  /* 0x0000000885857220 */ /* 0x080fe20000400000 */
[----:B------:R-:W-:Y:S01]  /*6730*/  F2FP.SATFINITE.E5M2.F32.PACK_AB_MERGE_C R139, RZ, R139, RZ ;  /* 0x0000008bff8b723e */ /* 0x000fe200048060ff */
[----:B------:R-:W-:Y:S01]  /*6740*/  @!P4 STG.E.U8 desc[UR16][R10.64], R141 ;  /* 0x0000008d0a00c986 */ /* 0x000fe2000c101110 */
[C---:B------:R-:W-:Y:S01]  /*6750*/  ISETP.LT.OR P4, PT, R29.reuse, 0x2, !P0 ;  /* 0x000000021d00780c */ /* 0x040fe20004781670 */
[----:B------:R-:W-:Y:S01]  /*6760*/  FMUL R128, R128, R8 ;  /* 0x0000000880807220 */ /* 0x000fe20000400000 */
[----:B------:R-:W-:Y:S01]  /*6770*/  F2FP.SATFINITE.E5M2.F32.PACK_AB_MERGE_C R25, RZ, R134, RZ ;  /* 0x00000086ff19723e */ /* 0x000fe200048060ff */
[----:B------:R0:W-:Y:S01]  /*6780*/  @!P5 STG.E.U8 desc[UR16][R10.64+0x1], R5 ;  /* 0x000001050a00d986 */ /* 0x0001e2000c101110 */
[----:B------:R-:W-:Y:S01]  /*6790*/  ISETP.LT.OR P5, PT, R29, 0x9, !P1 ;  /* 0x000000091d00780c */ /* 0x000fe20004fa1670 */
[-C--:B------:R-:W-:Y:S01]  /*67a0*/  FMUL R131, R131, R8.reuse ;  /* 0x0000000883837220 */ /* 0x080fe20000400000 */
[----:B------:R-:W-:Y:S01]  /*67b0*/  F2FP.SATFINITE.E5M2.F32.PACK_AB_MERGE_C R137, RZ, R137, RZ ;  /* 0x00000089ff89723e */ /* 0x000fe200048060ff */
[----:B------:R-:W-:Y:S01]  /*67c0*/  @!P3 STG.E.U8 desc[UR16][R6.64], R139 ;  /* 0x0000008b0600b986 */ /* 0x000fe2000c101110 */
[----:B------:R-:W-:Y:S01]  /*67d0*/  ISETP.LT.OR P3, PT, R29, 0x9, !P0 ;  /* 0x000000091d00780c */ /* 0x000fe20004761670 */
[-C--:B------:R-:W-:Y:S01]  /*67e0*/  FMUL R126, R126, R8.reuse ;  /* 0x000000087e7e7220 */ /* 0x080fe20000400000 */
[----:B------:R-:W-:Y:S01]  /*67f0*/  F2FP.SATFINITE.E5M2.F32.PACK_AB_MERGE_C R135, RZ, R135, RZ ;  /* 0x00000087ff87723e */ /* 0x000fe200048060ff */
[-C--:B------:R-:W-:Y:S01]  /*6800*/  FMUL R129, R129, R8.reuse ;  /* 0x0000000881817220 */ /* 0x080fe20000400000 */
[----:B------:R-:W-:Y:S01]  /*6810*/  F2FP.SATFINITE.E5M2.F32.PACK_AB_MERGE_C R133, RZ, R133, RZ ;  /* 0x00000085ff85723e */ /* 0x000fe200048060ff */
[----:B------:R1:W-:Y:S01]  /*6820*/  @!P4 STG.E.U8 desc[UR16][R6.64+0x1], R25 ;  /* 0x000001190600c986 */ /* 0x0003e2000c101110 */
[C---:B------:R-:W-:Y:S01]  /*6830*/  ISETP.LT.OR P4, PT, R29.reuse, 0xa, !P0 ;  /* 0x0000000a1d00780c */ /* 0x040fe20004781670 */
[----:B------:R-:W-:Y:S01]  /*6840*/  FMUL R124, R124, R8 ;  /* 0x000000087c7c7220 */ /* 0x000fe20000400000 */
[----:B0-----:R-:W-:Y:S01]  /*6850*/  F2FP.SATFINITE.E5M2.F32.PACK_AB_MERGE_C R5, RZ, R132, RZ ;  /* 0x00000084ff05723e */ /* 0x001fe200048060ff */
[----:B------:R-:W-:Y:S01]  /*6860*/  @!P5 STG.E.U8 desc[UR16][R10.64+0x8], R137 ;  /* 0x000008890a00d986 */ /* 0x000fe2000c101110 */
[----:B------:R-:W-:Y:S01]  /*6870*/  ISETP.LT.OR P5, PT, R29, 0x11, !P1 ;  /* 0x000000111d00780c */ /* 0x000fe20004fa1670 */
[-C--:B------:R-:W-:Y:S01]  /*6880*/  FMUL R127, R127, R8.reuse ;  /* 0x000000087f7f7220 */ /* 0x080fe20000400000 */
[----:B------:R-:W-:Y:S01]  /*6890*/  F2FP.SATFINITE.E5M2.F32.PACK_AB_MERGE_C R131, RZ, R131, RZ ;  /* 0x00000083ff83723e */ /* 0x000fe200048060ff */
[----:B------:R0:W-:Y:S01]  /*68a0*/  @!P6 STG.E.U8 desc[UR16][R10.64+0x9], R5 ;  /* 0x000009050a00e986 */ /* 0x0001e2000c101110 */
[----:B------:R-:W-:Y:S01]  /*68b0*/  ISETP.LT.OR P6, PT, R29, 0x12, !P1 ;  /* 0x000000121d00780c */ /* 0x000fe20004fc1670 */
[----:B------:R-:W-:Y:S01]  /*68c0*/  FMUL R122, R122, R8 ;  /* 0x000000087a7a7220 */ /* 0x000fe20000400000 */
[----:B------:R-:W-:Y:S01]  /*68d0*/  F2FP.SATFINITE.E5M2.F32.PACK_AB_MERGE_C R129, RZ, R129, RZ ;  /* 0x00000081ff81723e */ /* 0x000fe200048060ff */
[----:B------:R-:W-:Y:S01]  /*68e0*/  @!P3 STG.E.U8 desc[UR16][R6.64+0x8], R135 ;  /* 0x000008870600b986 */ /* 0x000fe2000c101110 */
[----:B-1----:R-:W-:Y:S01]  /*68f0*/  F2FP.SATFINITE.E5M2.F32.PACK_AB_MERGE_C R25, RZ, R130, RZ ;  /* 0x00000082ff19723e */ /* 0x002fe200048060ff */
[-C--:B------:R-:W-:Y:S01]  /*6900*/  FMUL R125, R125, R8.reuse ;  /* 0x000000087d7d7220 */ /* 0x080fe20000400000 */
[C---:B------:R-:W-:Y:S01]  /*6910*/  ISETP.LT.OR P3, PT, R29.reuse, 0x11, !P0 ;  /* 0x000000111d00780c */ /* 0x040fe20004761670 */
[-C--:B------:R-:W-:Y:S01]  /*6920*/  FMUL R120, R120, R8.reuse ;  /* 0x0000000878787220 */ /* 0x080fe20000400000 */
[----:B------:R-:W-:Y:S01]  /*6930*/  F2FP.SATFINITE.E5M2.F32.PACK_AB_MERGE_C R127, RZ, R127, RZ ;  /* 0x0000007fff7f723e */ /* 0x000fe200048060ff */
[----:B------:R1:W-:Y:S01]  /*6940*/  @!P4 STG.E.U8 desc[UR16][R6.64+0x9], R25 ;  /* 0x000009190600c986 */ /* 0x0003e2000c101110 */
[----:B------:R-:W-:Y:S01]  /*6950*/  ISETP.LT.OR P4, PT, R29, 0x12, !P0 ;  /* 0x000000121d00780c */ /* 0x000fe20004781670 */
[----:B------:R-:W-:Y:S01]  /*6960*/  FMUL R123, R123, R8 ;  /* 0x000000087b7b7220 */ /* 0x000fe20000400000 */
[----:B0-----:R-:W-:Y:S01]  /*6970*/  F2FP.SATFINITE.E5M2.F32.PACK_AB_MERGE_C R5, RZ, R128, RZ ;  /* 0x00000080ff05723e */ /* 0x001fe200048060ff */
[----:B------:R-:W-:Y:S01]  /*6980*/  @!P5 STG.E.U8 desc[UR16][R10.64+0x10], R133 ;  /* 0x000010850a00d986 */ /* 0x000fe2000c101110 */
[C---:B------:R-:W-:Y:S01]  /*6990*/  ISETP.LT.OR P5, PT, R29.reuse, 0x19, !P1 ;  /* 0x000000191d00780c */ /* 0x040fe20004fa1670 */
[-C--:B------:R-:W-:Y:S01]  /*69a0*/  FMUL R118, R118, R8.reuse ;  /* 0x0000000876767220 */ /* 0x080fe20000400000 */
[----:B------:R-:W-:Y:S01]  /*69b0*/  F2FP.SATFINITE.E5M2.F32.PACK_AB_MERGE_C R125, RZ, R125, RZ ;  /* 0x0000007dff7d723e */ /* 0x000fe200048060ff */
[----:B------:R0:W-:Y:S01]  /*69c0*/  @!P6 STG.E.U8 desc[UR16][R10.64+0x11], R5 ;  /* 0x000011050a00e986 */ /* 0x0001e2000c101110 */
[----:B------:R-:W-:Y:S01]  /*69d0*/  ISETP.LT.OR P6, PT, R29, 0x1a, !P1 ;  /* 0x0000001a1d00780c */ /* 0x000fe20004fc1670 */
[-C--:B------:R-:W-:Y:S01]  /*69e0*/  FMUL R121, R121, R8.reuse ;  /* 0x0000000879797220 */ /* 0x080fe20000400000 */
[----:B------:R-:W-:Y:S01]  /*69f0*/  FMUL R116, R116, R8 ;  /* 0x0000000874747220 */ /* 0x000fe20000400000 */
[----:B-1----:R-:W-:Y:S01]  /*6a00*/  F2FP.SATFINITE.E5M2.F32.PACK_AB_MERGE_C R25, RZ, R126, RZ ;  /* 0x0000007eff19723e */ /* 0x002fe200048060ff */
[----:B------:R-:W-:Y:S01]  /*6a10*/  @!P3 STG.E.U8 desc[UR16][R6.64+0x10], R131 ;  /* 0x000010830600b986 */ /* 0x000fe2000c101110 */
[----:B------:R-:W-:Y:S01]  /*6a20*/  ISETP.LT.OR P3, PT, R29, 0x19, !P0 ;  /* 0x000000191d00780c */ /* 0x000fe20004761670 */
        /* <DEDUP_REMOVED lines=35> */
[----:B------:R-:W-:Y:S01]  /*6c60*/  ISETP.LT.OR P3, PT, R29, 0x29, !P0 ;  /* 0x000000291d00780c */ /* 0x000fe20004761670 */
[-C--:B------:R-:W-:Y:S01]  /*6c70*/  FMUL R109, R109, R8.reuse ;  /* 0x000000086d6d7220 */ /* 0x080fe20000400000 */
[-C--:B------:R-:W-:Y:S01]  /*6c80*/  FMUL R104, R104, R8.reuse ;  /* 0x0000000868687220 */ /* 0x080fe20000400000 */
        /* <DEDUP_REMOVED lines=104> */
[----:B------:R-:W-:-:S02]  /*7310*/  ISETP.LT.OR P3, PT, R29, 0x59, !P0 ;  /* 0x000000591d00780c */ /* 0x000fc40004761670 */
[----:B------:R-:W-:Y:S01]  /*7320*/  F2FP.SATFINITE.E5M2.F32.PACK_AB_MERGE_C R19, RZ, R19, RZ ;  /* 0x00000013ff13723e */ /* 0x000fe200048060ff */
[----:B------:R1:W-:Y:S01]  /*7330*/  @!P4 STG.E.U8 desc[UR16][R6.64+0x51], R25 ;  /* 0x000051190600c986 */ /* 0x0003e2000c101110 */
[C---:B------:R-:W-:Y:S02]  /*7340*/  ISETP.LT.OR P4, PT, R29.reuse, 0x5a, !P0 ;  /* 0x0000005a1d00780c */ /* 0x040fe40004781670 */
[----:B0-----:R-:W-:Y:S01]  /*7350*/  F2FP.SATFINITE.E5M2.F32.PACK_AB_MERGE_C R5, RZ, R92, RZ ;  /* 0x0000005cff05723e */ /* 0x001fe200048060ff */
[----:B------:R-:W-:Y:S01]  /*7360*/  @!P5 STG.E.U8 desc[UR16][R10.64+0x58], R97 ;  /* 0x000058610a00d986 */ /* 0x000fe2000c101110 */
[C---:B------:R-:W-:Y:S02]  /*7370*/  ISETP.LT.OR P5, PT, R29.reuse, 0x61, !P1 ;  /* 0x000000611d00780c */ /* 0x040fe40004fa1670 */
[----:B------:R-:W-:Y:S01]  /*7380*/  F2FP.SATFINITE.E5M2.F32.PACK_AB_MERGE_C R13, RZ, R13, RZ ;  /* 0x0000000dff0d723e */ /* 0x000fe200048060ff */
[----:B------:R0:W-:Y:S01]  /*7390*/  @!P6 STG.E.U8 desc[UR16][R10.64+0x59], R5 ;  /* 0x000059050a00e986 */ /* 0x0001e2000c101110 */
[----:B------:R-:W-:-:S02]  /*73a0*/  ISETP.LT.OR P6, PT, R29, 0x62, !P1 ;  /* 0x000000621d00780c */ /* 0x000fc40004fc1670 */
[----:B------:R-:W-:Y:S01]  /*73b0*/  F2FP.SATFINITE.E5M2.F32.PACK_AB_MERGE_C R15, RZ, R15, RZ ;  /* 0x0000000fff0f723e */ /* 0x000fe200048060ff */
[----:B------:R-:W-:Y:S01]  /*73c0*/  @!P3 STG.E.U8 desc[UR16][R6.64+0x58], R95 ;  /* 0x0000585f0600b986 */ /* 0x000fe2000c101110 */
[----:B-1----:R-:W-:Y:S02]  /*73d0*/  F2FP.SATFINITE.E5M2.F32.PACK_AB_MERGE_C R25, RZ, R90, RZ ;  /* 0x0000005aff19723e */ /* 0x002fe400048060ff */
[----:B------:R-:W-:-:S03]  /*73e0*/  ISETP.LT.OR P3, PT, R29, 0x61, !P0 ;  /* 0x000000611d00780c */ /* 0x000fc60004761670 */
[----:B------:R1:W-:Y:S01]  /*73f0*/  @!P4 STG.E.U8 desc[UR16][R6.64+0x59], R25 ;  /* 0x000059190600c986 */ /* 0x0003e2000c101110 */
[C---:B------:R-:W-:Y:S02]  /*7400*/  ISETP.LT.OR P4, PT, R29.reuse, 0x62, !P0 ;  /* 0x000000621d00780c */ /* 0x040fe40004781670 */
[----:B0-----:R-:W-:Y:S01]  /*7410*/  F2FP.SATFINITE.E5M2.F32.PACK_AB_MERGE_C R5, RZ, R88, RZ ;  /* 0x00000058ff05723e */ /* 0x001fe200048060ff */
[----:B------:R-:W-:Y:S01]  /*7420*/  @!P5 STG.E.U8 desc[UR16][R10.64+0x60], R93 ;  /* 0x0000605d0a00d986 */ /* 0x000fe2000c101110 */
[----:B------:R-:W-:-:S03]  /*7430*/  ISETP.LT.OR P5, PT, R29, 0x69, !P1 ;  /* 0x000000691d00780c */ /* 0x000fc60004fa1670 */
[----:B------:R0:W-:Y:S01]  /*7440*/  @!P6 STG.E.U8 desc[UR16][R10.64+0x61], R5 ;  /* 0x000061050a00e986 */ /* 0x0001e2000c101110 */
[C---:B------:R-:W-:Y:S02]  /*7450*/  ISETP.LT.OR P6, PT, R29.reuse, 0x6a, !P1 ;  /* 0x0000006a1d00780c */ /* 0x040fe40004fc1670 */
[----:B-1----:R-:W-:Y:S01]  /*7460*/  F2FP.SATFINITE.E5M2.F32.PACK_AB_MERGE_C R25, RZ, R22, RZ ;  /* 0x00000016ff19723e */ /* 0x002fe200048060ff */
[----:B------:R-:W-:Y:S01]  /*7470*/  @!P3 STG.E.U8 desc[UR16][R6.64+0x60], R91 ;  /* 0x0000605b0600b986 */ /* 0x000fe2000c101110 */
        /* <DEDUP_REMOVED lines=11> */
[----:B------:R-:W-:Y:S01]  /*7530*/  @!P4 STG.E.U8 desc[UR16][R6.64+0x69], R25 ;  /* 0x000069190600c986 */ /* 0x000fe2000c101110 */
[C---:B------:R-:W-:Y:S02]  /*7540*/  ISETP.LT.OR P4, PT, R29.reuse, 0x79, !P1 ;  /* 0x000000791d00780c */ /* 0x040fe40004f81670 */
[C---:B------:R-:W-:Y:S01]  /*7550*/  ISETP.LT.OR P1, PT, R29.reuse, 0x7a, !P1 ;  /* 0x0000007a1d00780c */ /* 0x040fe20004f21670 */
[----:B------:R1:W-:Y:S01]  /*7560*/  @!P5 STG.E.U8 desc[UR16][R10.64+0x70], R21 ;  /* 0x000070150a00d986 */ /* 0x0003e2000c101110 */
[C---:B------:R-:W-:Y:S02]  /*7570*/  ISETP.LT.OR P5, PT, R29.reuse, 0x72, !P0 ;  /* 0x000000721d00780c */ /* 0x040fe400047a1670 */
[----:B0-----:R-:W-:Y:S01]  /*7580*/  F2FP.SATFINITE.E5M2.F32.PACK_AB_MERGE_C R5, RZ, R16, RZ ;  /* 0x00000010ff05723e */ /* 0x001fe200048060ff */
[----:B------:R0:W-:Y:S01]  /*7590*/  @!P6 STG.E.U8 desc[UR16][R10.64+0x71], R17 ;  /* 0x000071110a00e986 */ /* 0x0001e2000c101110 */
[C---:B------:R-:W-:Y:S02]  /*75a0*/  ISETP.LT.OR P6, PT, R29.reuse, 0x79, !P0 ;  /* 0x000000791d00780c */ /* 0x040fe400047c1670 */
[----:B------:R-:W-:Y:S01]  /*75b0*/  ISETP.LT.OR P0, PT, R29, 0x7a, !P0 ;  /* 0x0000007a1d00780c */ /* 0x000fe20004701670 */
[----:B------:R2:W-:Y:S01]  /*75c0*/  @!P3 STG.E.U8 desc[UR16][R6.64+0x70], R19 ;  /* 0x000070130600b986 */ /* 0x0005e2000c101110 */
[----:B-1----:R-:W-:-:S05]  /*75d0*/  F2FP.SATFINITE.E5M2.F32.PACK_AB_MERGE_C R21, RZ, R14, RZ ;  /* 0x0000000eff15723e */ /* 0x002fca00048060ff */
[----:B------:R2:W-:Y:S01]  /*75e0*/  @!P5 STG.E.U8 desc[UR16][R6.64+0x71], R5 ;  /* 0x000071050600d986 */ /* 0x0005e2000c101110 */
[----:B0-----:R-:W-:-:S03]  /*75f0*/  F2FP.SATFINITE.E5M2.F32.PACK_AB_MERGE_C R17, RZ, R12, RZ ;  /* 0x0000000cff11723e */ /* 0x001fc600048060ff */
[----:B------:R2:W-:Y:S04]  /*7600*/  @!P4 STG.E.U8 desc[UR16][R10.64+0x78], R13 ;  /* 0x0000780d0a00c986 */ /* 0x0005e8000c101110 */
[----:B------:R2:W-:Y:S04]  /*7610*/  @!P1 STG.E.U8 desc[UR16][R10.64+0x79], R17 ;  /* 0x000079110a009986 */ /* 0x0005e8000c101110 */
[----:B------:R2:W-:Y:S04]  /*7620*/  @!P6 STG.E.U8 desc[UR16][R6.64+0x78], R15 ;  /* 0x0000780f0600e986 */ /* 0x0005e8000c101110 */
[----:B------:R2:W-:Y:S02]  /*7630*/  @!P0 STG.E.U8 desc[UR16][R6.64+0x79], R21 ;  /* 0x0000791506008986 */ /* 0x0005e4000c101110 */
.L_x_161:
[----:B------:R-:W-:Y:S05]  /*7640*/  BSYNC B0 ;  /* 0x0000000000007941 */ /* 0x000fea0003800000 */
.L_x_31:
[----:B------:R-:W-:Y:S01]  /*7650*/  ULDC UR6, c[0x0][0xc] ;  /* 0x0000030000067ab9 */ /* 0x000fe20000000800 */
[----:B------:R-:W-:Y:S01]  /*7660*/  ULDC UR7, c[0x0][0x10] ;  /* 0x0000040000077ab9 */ /* 0x000fe20000000800 */
[----:B--2-45:R-:W2:Y:S01]  /*7670*/  LDC R5, c[0x0][0x14] ;  /* 0x00000500ff057b82 */ /* 0x034ea20000000800 */
[----:B------:R-:W-:Y:S01]  /*7680*/  UIMAD.WIDE.U32 UR6, UR6, UR7, URZ ;  /* 0x00000007060672a5 */ /* 0x000fe2000f8e003f */
[----:B0-----:R-:W-:Y:S01]  /*7690*/  PRMT R6, RZ, 0x7610, R6 ;  /* 0x00007610ff067816 */ /* 0x001fe20000000006 */
[----:B------:R-:W-:-:S04]  /*76a0*/  IMAD.MOV.U32 R7, RZ, RZ, -0x1 ;  /* 0xffffffffff077424 */ /* 0x000fc800078e00ff */
[----:B--2---:R-:W-:-:S04]  /*76b0*/  IMAD.WIDE.U32 R2, R5, UR6, R2 ;  /* 0x0000000605027c25 */ /* 0x004fc8000f8e0002 */
[----:B------:R-:W-:Y:S01]  /*76c0*/  IMAD R5, R5, UR7, RZ ;  /* 0x0000000705057c24 */ /* 0x000fe2000f8e02ff */
[----:B------:R-:W-:Y:S02]  /*76d0*/  ULDC.64 UR6, c[0x0][0x650] ;  /* 0x0001940000067ab9 */ /* 0x000fe40000000a00 */
[----:B------:R-:W-:Y:S01]  /*76e0*/  ISETP.GE.U32.AND P0, PT, R2, UR6, PT ;  /* 0x0000000602007c0c */ /* 0x000fe2000bf06070 */
[----:B------:R-:W-:Y:S02]  /*76f0*/  IMAD.IADD R3, R3, 0x1, R5 ;  /* 0x0000000103037824 */ /* 0x000fe400078e0205 */
[----:B------:R-:W-:-:S03]  /*7700*/  IMAD.MOV.U32 R5, RZ, RZ, -0x1 ;  /* 0xffffffffff057424 */ /* 0x000fc600078e00ff */
[----:B------:R-:W-:-:S13]  /*7710*/  ISETP.GE.U32.AND.EX P0, PT, R3, UR7, PT, P0 ;  /* 0x0000000703007c0c */ /* 0x000fda000bf06100 */
[----:B------:R-:W-:Y:S05]  /*7720*/  @P0 BRA `(.L_x_162) ;  /* 0x0000000400600947 */ /* 0x000fea0003800000 */
[----:B------:R-:W0:Y:S01]  /*7730*/  S2R R20, SR_CTAID.X ;  /* 0x0000000000147919 */ /* 0x000e220000002500 */
[----:B------:R-:W2:Y:S01]  /*7740*/  LDC.64 R14, c[0x0][0x628] ;  /* 0x00018a00ff0e7b82 */ /* 0x000ea20000000a00 */
[----:B------:R-:W-:Y:S01]  /*7750*/  ULDC UR6, c[0x0][0x150] ;  /* 0x0000540000067ab9 */ /* 0x000fe20000000800 */
[----:B------:R-:W-:Y:S01]  /*7760*/  IMAD.MOV.U32 R12, RZ, RZ, R2 ;  /* 0x000000ffff0c7224 */ /* 0x000fe200078e0002 */
[----:B------:R-:W4:Y:S01]  /*7770*/  S2R R22, SR_CTAID.Y ;  /* 0x0000000000167919 */ /* 0x000f220000002600 */
[----:B------:R-:W-:-:S04]  /*7780*/  IMAD.MOV.U32 R13, RZ, RZ, R3 ;  /* 0x000000ffff0d7224 */ /* 0x000fc800078e0003 */
[----:B------:R-:W1:Y:S08]  /*7790*/  LDC R23, c[0x0][0x144] ;  /* 0x00005100ff177b82 */ /* 0x000e700000000800 */
[----:B------:R-:W1:Y:S08]  /*77a0*/  LDC R16, c[0x0][0x630] ;  /* 0x00018c00ff107b82 */ /* 0x000e700000000800 */
[----:B------:R-:W1:Y:S01]  /*77b0*/  LDC.64 R18, c[0x0][0x620] ;  /* 0x00018800ff127b82 */ /* 0x000e620000000a00 */
[----:B--2---:R-:W-:-:S04]  /*77c0*/  ISETP.NE.U32.AND P0, PT, R14, RZ, PT ;  /* 0x000000ff0e00720c */ /* 0x004fc80003f05070 */
[----:B------:R-:W-:Y:S02]  /*77d0*/  ISETP.NE.AND.EX P0, PT, R15, RZ, PT, P0 ;  /* 0x000000ff0f00720c */ /* 0x000fe40003f05300 */
[----:B0-----:R-:W-:-:S05]  /*77e0*/  I2FP.F32.U32 R5, R20 ;  /* 0x0000001400057245 */ /* 0x001fca0000201000 */
[----:B------:R-:W-:-:S04]  /*77f0*/  FMUL R5, R5, UR6 ;  /* 0x0000000605057c20 */ /* 0x000fc80008400000 */
[----:B------:R0:W2:Y:S02]  /*7800*/  F2I.U32.TRUNC.NTZ R21, R5 ;  /* 0x0000000500157305 */ /* 0x0000a4000020f000 */
[----:B----4-:R-:W-:Y:S05]  /*7810*/  @!P0 BRA `(.L_x_163) ;  /* 0x0000000000288947 */ /* 0x010fea0003800000 */
[----:B0-----:R-:W0:Y:S02]  /*7820*/  LDC R5, c[0x0][0x634] ;  /* 0x00018d00ff057b82 */ /* 0x001e240000000800 */
        /* <DEDUP_REMOVED lines=9> */
.L_x_163:
[-CC-:B-1----:R-:W-:Y:S01]  /*78c0*/  SHF.R.U64 R17, R12, R16.reuse, R13.reuse ;  /* 0x000000100c117219 */ /* 0x182fe2000000120d */
[----:B------:R-:W1:Y:S01]  /*78d0*/  LDC.64 R28, c[0x0][0x640] ;  /* 0x00019000ff1c7b82 */ /* 0x000e620000000a00 */
[----:B0-----:R-:W-:Y:S01]  /*78e0*/  SHF.R.U32.HI R5, RZ, R16, R13 ;  /* 0x00000010ff057219 */ /* 0x001fe2000001160d */
[----:B--2---:R-:W-:Y:S01]  /*78f0*/  IMAD.MOV R21, RZ, RZ, -R21 ;  /* 0x000000ffff157224 */ /* 0x004fe200078e0a15 */
[----:B------:R-:W-:Y:S01]  /*7900*/  IADD3 R11, P0, RZ, -R17, RZ ;  /* 0x80000011ff0b7210 */ /* 0x000fe20007f1e0ff */
[----:B------:R-:W-:Y:S02]  /*7910*/  ULDC UR6, c[0x0][0x154] ;  /* 0x0000550000067ab9 */ /* 0x000fe40000000800 */
[----:B------:R-:W-:Y:S02]  /*7920*/  IMAD R23, R23, R21, R20 ;  /* 0x0000001517177224 */ /* 0x000fe400078e0214 */
[----:B------:R-:W0:Y:S01]  /*7930*/  LDC R12, c[0x0][0x618] ;  /* 0x00018600ff0c7b82 */ /* 0x000e220000000800 */
[----:B------:R-:W-:-:S02]  /*7940*/  IMAD.X R5, RZ, RZ, ~R5, P0 ;  /* 0x000000ffff057224 */ /* 0x000fc400000e0e05 */
[----:B------:R-:W-:-:S04]  /*7950*/  IMAD.WIDE.U32 R6, R11, R18, R2 ;  /* 0x000000120b067225 */ /* 0x000fc800078e0002 */
[----:B------:R-:W-:Y:S01]  /*7960*/  IMAD R10, R5, R18, RZ ;  /* 0x00000012050a7224 */ /* 0x000fe200078e02ff */
[----:B------:R-:W2:Y:S03]  /*7970*/  LDC R24, c[0x0][0x608] ;  /* 0x00018200ff187b82 */ /* 0x000ea60000000800 */
[----:B------:R-:W-:Y:S02]  /*7980*/  IMAD R5, R11, R19, R10 ;  /* 0x000000130b057224 */ /* 0x000fe400078e020a */
[----:B------:R-:W-:Y:S02]  /*7990*/  IMAD.MOV.U32 R11, RZ, RZ, 0x1 ;  /* 0x00000001ff0b7424 */ /* 0x000fe400078e00ff */
[----:B------:R-:W-:Y:S01]  /*79a0*/  IMAD.IADD R5, R7, 0x1, R5 ;  /* 0x0000000107057824 */ /* 0x000fe200078e0205 */
[----:B---3--:R-:W3:Y:S01]  /*79b0*/  LDC R26, c[0x0][0x658] ;  /* 0x00019600ff1a7b82 */ /* 0x008ee20000000800 */
[----:B------:R-:W-:-:S02]  /*79c0*/  I2FP.F32.U32 R7, R22 ;  /* 0x0000001600077245 */ /* 0x000fc40000201000 */
[----:B-1----:R-:W-:-:S03]  /*79d0*/  ISETP.NE.U32.AND P0, PT, R28, RZ, PT ;  /* 0x000000ff1c00720c */ /* 0x002fc60003f05070 */
[----:B------:R-:W-:Y:S01]  /*79e0*/  FMUL R10, R7, UR6 ;  /* 0x00000006070a7c20 */ /* 0x000fe20008400000 */
[----:B------:R-:W-:Y:S01]  /*79f0*/  ISETP.NE.AND.EX P0, PT, R29, RZ, PT, P0 ;  /* 0x000000ff1d00720c */ /* 0x000fe20003f05300 */
[----:B------:R-:W1:Y:S01]  /*7a00*/  LDC R21, c[0x0][0x148] ;  /* 0x00005200ff157b82 */ /* 0x000e620000000800 */
[-CC-:B0-----:R-:W-:Y:S01]  /*7a10*/  SHF.R.U64 R16, R6, R12.reuse, R5.reuse ;  /* 0x0000000c06107219 */ /* 0x181fe20000001205 */
[----:B------:R0:W4:Y:S01]  /*7a20*/  F2I.U32.TRUNC.NTZ R18, R10 ;  /* 0x0000000a00127305 */ /* 0x000122000020f000 */
[----:B------:R-:W-:Y:S01]  /*7a30*/  SHF.R.U32.HI R5, RZ, R12, R5 ;  /* 0x0000000cff057219 */ /* 0x000fe20000011605 */
[----:B------:R-:W-:-:S04]  /*7a40*/  IMAD.MOV.U32 R7, RZ, RZ, -0x1 ;  /* 0xffffffffff077424 */ /* 0x000fc800078e00ff */
[----:B------:R-:W0:Y:S01]  /*7a50*/  LDC R20, c[0x0][0x600] ;  /* 0x00018000ff147b82 */ /* 0x000e220000000800 */
[-CC-:B--2---:R-:W-:Y:S02]  /*7a60*/  SHF.R.U64 R14, R16, R24.reuse, R5.reuse ;  /* 0x00000018100e7219 */ /* 0x184fe40000001205 */
[----:B------:R-:W-:-:S05]  /*7a70*/  SHF.R.U32.HI R5, RZ, R24, R5 ;  /* 0x00000018ff057219 */ /* 0x000fca0000011605 */
[----:B------:R-:W2:Y:S01]  /*7a80*/  LDC R27, c[0x0][0x648] ;  /* 0x00019200ff1b7b82 */ /* 0x000ea20000000800 */
[-C--:B---3--:R-:W-:Y:S02]  /*7a90*/  SHF.L.U32 R6, R7, R26.reuse, RZ ;  /* 0x0000001a07067219 */ /* 0x088fe400000006ff */
[-CC-:B------:R-:W-:Y:S02]  /*7aa0*/  SHF.R.U64 R19, R14, R26.reuse, R5.reuse ;  /* 0x0000001a0e137219 */ /* 0x180fe40000001205 */
[----:B------:R-:W-:Y:S02]  /*7ab0*/  SHF.R.U32.HI R7, RZ, R26, R5 ;  /* 0x0000001aff077219 */ /* 0x000fe40000011605 */
[----:B------:R-:W-:Y:S01]  /*7ac0*/  LOP3.LUT R25, RZ, R6, RZ, 0x33, !PT ;  /* 0x00000006ff197212 */ /* 0x000fe200078e33ff */
[----:B------:R-:W3:Y:S01]  /*7ad0*/  LDC R30, c[0x0][0x638] ;  /* 0x00018e00ff1e7b82 */ /* 0x000ee20000000800 */
[----:B------:R-:W-:Y:S01]  /*7ae0*/  SHF.L.U32 R26, R11, R26, RZ ;  /* 0x0000001a0b1a7219 */ /* 0x000fe200000006ff */
[----:B------:R-:W-:-:S06]  /*7af0*/  IMAD.MOV.U32 R6, RZ, RZ, R19 ;  /* 0x000000ffff067224 */ /* 0x000fcc00078e0013 */
[----:B------:R-:W0:Y:S01]  /*7b00*/  LDC R31, c[0x0][0x610] ;  /* 0x00018400ff1f7b82 */ /* 0x000e220000000800 */
[----:B----4-:R-:W-:Y:S05]  /*7b10*/  @!P0 BRA `(.L_x_164) ;  /* 0x0000000000288947 */ /* 0x010fea0003800000 */
[----:B------:R-:W4:Y:S02]  /*7b20*/  LDC R6, c[0x0][0x64c] ;  /* 0x00019300ff067b82 */ /* 0x000f240000000800 */
[----:B----4-:R-:W-:-:S05]  /*7b30*/  IADD3 R5, P0, R19, R6, RZ ;  /* 0x0000000613057210 */ /* 0x010fca0007f1e0ff */
[----:B------:R-:W-:-:S04]  /*7b40*/  IMAD.X R15, RZ, RZ, R7, P0 ;  /* 0x000000ffff0f7224 */ /* 0x000fc800000e0607 */
[----:B------:R-:W-:-:S04]  /*7b50*/  IMAD.WIDE.U32 R6, R15, R28, RZ ;  /* 0x0000001c0f067225 */ /* 0x000fc800078e00ff */
[----:B0-----:R-:W-:-:S04]  /*7b60*/  IMAD.WIDE.U32 R10, P0, R5, R29, R6 ;  /* 0x0000001d050a7225 */ /* 0x001fc80007800006 */
[----:B------:R-:W-:-:S04]  /*7b70*/  IMAD.WIDE.U32 R6, R5, R28, RZ ;  /* 0x0000001c05067225 */ /* 0x000fc800078e00ff */
[----:B------:R-:W-:Y:S01]  /*7b80*/  IMAD.X R13, RZ, RZ, RZ, P0 ;  /* 0x000000ffff0d7224 */ /* 0x000fe200000e06ff */
[----:B------:R-:W-:Y:S01]  /*7b90*/  IADD3 RZ, P0, R7, R10, RZ ;  /* 0x0000000a07ff7210 */ /* 0x000fe20007f1e0ff */
[----:B------:R-:W-:-:S04]  /*7ba0*/  IMAD.MOV.U32 R12, RZ, RZ, R11 ;  /* 0x000000ffff0c7224 */ /* 0x000fc800078e000b */
[----:B------:R-:W-:-:S08]  /*7bb0*/  IMAD.WIDE.U32.X R6, R15, R29, R12, P0 ;  /* 0x0000001d0f067225 */ /* 0x000fd000000e040c */
.L_x_164:
[----:B--2---:R-:W-:Y:S01]  /*7bc0*/  SHF.R.U64 R5, R6, R27, R7 ;  /* 0x0000001b06057219 */ /* 0x004fe20000001207 */
[----:B0-----:R-:W-:Y:S01]  /*7bd0*/  VIADD R7, R20, 0xffffffff ;  /* 0xffffffff14077836 */ /* 0x001fe20000000000 */
[----:B------:R-:W-:Y:S01]  /*7be0*/  LOP3.LUT R28, R14, R25, RZ, 0xc0, !PT ;  /* 0x000000190e1c7212 */ /* 0x000fe200078ec0ff */
[----:B------:R-:W-:Y:S02]  /*7bf0*/  IMAD.MOV R18, RZ, RZ, -R18 ;  /* 0x000000ffff127224 */ /* 0x000fe400078e0a12 */
[----:B------:R-:W-:Y:S01]  /*7c00*/  IMAD.MOV R6, RZ, RZ, -R5 ;  /* 0x000000ffff067224 */ /* 0x000fe200078e0a05 */
[----:B------:R-:W-:Y:S01]  /*7c10*/  LOP3.LUT R16, R16, R7, RZ, 0xc0, !PT ;  /* 0x0000000710107212 */ /* 0x000fe200078ec0ff */
[----:B------:R-:W-:Y:S02]  /*7c20*/  IMAD R28, R26, R5, R28 ;  /* 0x000000051a1c7224 */ /* 0x000fe400078e021c */
[----:B-1----:R-:W-:Y:S02]  /*7c30*/  @P2 IMAD R23, R21, R18, R22 ;  /* 0x0000001215172224 */ /* 0x002fe400078e0216 */
[----:B---3--:R-:W-:-:S02]  /*7c40*/  IMAD R5, R6, R30, R19 ;  /* 0x0000001e06057224 */ /* 0x008fc400078e0213 */
[----:B------:R-:W-:Y:S02]  /*7c50*/  IMAD R28, R28, R31, R23 ;  /* 0x0000001f1c1c7224 */ /* 0x000fe400078e0217 */
[----:B------:R-:W-:Y:S02]  /*7c60*/  IMAD R5, R5, R20, R16 ;  /* 0x0000001405057224 */ /* 0x000fe400078e0210 */
[----:B------:R-:W-:-:S03]  /*7c70*/  IMAD.MOV.U32 R6, RZ, RZ, 0x1 ;  /* 0x00000001ff067424 */ /* 0x000fc600078e00ff */
[----:B------:R-:W-:Y:S02]  /*7c80*/  SEL R7, R5, R28, !P2 ;  /* 0x0000001c05077207 */ /* 0x000fe40005000000 */
[----:B------:R-:W-:Y:S01]  /*7c90*/  SEL R28, R28, R5, !P2 ;  /* 0x000000051c1c7207 */ /* 0x000fe20005000000 */
[----:B------:R-:W-:-:S07]  /*7ca0*/  IMAD.MOV.U32 R5, RZ, RZ, R17 ;  /* 0x000000ffff057224 */ /* 0x000fce00078e0011 */
.L_x_162:
[----:B------:R-:W-:Y:S01]  /*7cb0*/  LOP3.LUT P0, RZ, R6, 0xff, RZ, 0xc0, !PT ;  /* 0x000000ff06ff7812 */ /* 0x000fe2000780c0ff */
[----:B------:R-:W-:-:S12]  /*7cc0*/  IMAD.MOV.U32 R6, RZ, RZ, R28 ;  /* 0x000000ffff067224 */ /* 0x000fd800078e001c */
[----:B------:R-:W-:Y:S05]  /*7cd0*/  @P0 BRA `(.L_x_165) ;  /* 0xffffff9000a00947 */ /* 0x000fea000383ffff */
[----:B------:R-:W-:Y:S05]  /*7ce0*/  EXIT ;  /* 0x000000000000794d */ /* 0x000fea0003800000 */
.L_x_3:
[----:B0-----:R-:W-:Y:S01]  /*7cf0*/  ULDC.64 UR4, c[0x0][0x650] ;  /* 0x0001940000047ab9 */ /* 0x001fe20000000a00 */
        /* <DEDUP_REMOVED lines=25> */
.L_x_167:
[--C-:B------:R-:W-:Y:S01]  /*7e90*/  SHF.R.U64 R16, R14, R18, R15.reuse ;  /* 0x000000120e107219 */ /* 0x100fe2000000120f */
[----:B------:R-:W0:Y:S01]  /*7ea0*/  LDC R22, c[0x0][0x618] ;  /* 0x00018600ff167b82 */ /* 0x000e220000000800 */
[----:B------:R-:W-:Y:S01]  /*7eb0*/  I2FP.F32.U32 R7, R8 ;  /* 0x0000000800077245 */ /* 0x000fe20000201000 */
[----:B------:R-:W-:Y:S01]  /*7ec0*/  ULDC UR4, c[0x0][0x150] ;  /* 0x0000540000047ab9 */ /* 0x000fe20000000800 */
[----:B------:R-:W-:Y:S02]  /*7ed0*/  SHF.R.U32.HI R6, RZ, R18, R15 ;  /* 0x00000012ff067219 */ /* 0x000fe4000001160f */
[----:B------:R-:W-:Y:S01]  /*7ee0*/  IADD3 R9, P0, RZ, -R16, RZ ;  /* 0x80000010ff097210 */ /* 0x000fe20007f1e0ff */
[----:B------:R-:W-:Y:S01]  /*7ef0*/  FMUL R13, R7, UR4 ;  /* 0x00000004070d7c20 */ /* 0x000fe20008400000 */
[----:B------:R-:W-:Y:S01]  /*7f00*/  ULDC UR4, c[0x0][0x154] ;  /* 0x0000550000047ab9 */ /* 0x000fe20000000800 */
[----:B------:R-:W1:Y:S02]  /*7f10*/  LDC.64 R24, c[0x0][0x640] ;  /* 0x00019000ff187b82 */ /* 0x000e640000000a00 */
[----:B------:R-:W-:-:S02]  /*7f20*/  IMAD.X R11, RZ, RZ, ~R6, P0 ;  /* 0x000000ffff0b7224 */ /* 0x000fc400000e0e06 */
[----:B------:R-:W2:Y:S01]  /*7f30*/  F2I.U32.TRUNC.NTZ R13, R13 ;  /* 0x0000000d000d7305 */ /* 0x000ea2000020f000 */
[----:B------:R-:W-:-:S03]  /*7f40*/  IMAD.WIDE.U32 R6, R9, R20, R2 ;  /* 0x0000001409067225 */ /* 0x000fc600078e0002 */
[----:B------:R-:W3:Y:S01]  /*7f50*/  LDC R15, c[0x0][0x144] ;  /* 0x00005100ff0f7b82 */ /* 0x000ee20000000800 */
[----:B------:R-:W-:-:S04]  /*7f60*/  IMAD R12, R11, R20, RZ ;  /* 0x000000140b0c7224 */ /* 0x000fc800078e02ff */
[----:B------:R-:W-:Y:S02]  /*7f70*/  IMAD R9, R9, R21, R12 ;  /* 0x0000001509097224 */ /* 0x000fe400078e020c */
[----:B------:R-:W-:Y:S01]  /*7f80*/  IMAD.MOV.U32 R12, RZ, RZ, -0x1 ;  /* 0xffffffffff0c7424 */ /* 0x000fe200078e00ff */
[----:B------:R-:W4:Y:S01]  /*7f90*/  LDC R18, c[0x0][0x608] ;  /* 0x00018200ff127b82 */ /* 0x000f220000000800 */
[----:B------:R-:W-:Y:S01]  /*7fa0*/  IMAD.IADD R7, R7, 0x1, R9 ;  /* 0x0000000107077824 */ /* 0x000fe200078e0209 */
[----:B------:R-:W-:-:S04]  /*7fb0*/  I2FP.F32.U32 R9, R10 ;  /* 0x0000000a00097245 */ /* 0x000fc80000201000 */
[-C--:B0-----:R-:W-:Y:S01]  /*7fc0*/  SHF.R.U64 R14, R6, R22.reuse, R7 ;  /* 0x00000016060e7219 */ /* 0x081fe20000001207 */
[----:B--2---:R-:W-:Y:S01]  /*7fd0*/  IMAD.MOV R6, RZ, RZ, -R13 ;  /* 0x000000ffff067224 */ /* 0x004fe200078e0a0d */
[----:B------:R-:W0:Y:S01]  /*7fe0*/  LDC R11, c[0x0][0x658] ;  /* 0x00019600ff0b7b82 */ /* 0x000e220000000800 */
[----:B-1----:R-:W-:Y:S01]  /*7ff0*/  ISETP.NE.U32.AND P0, PT, R24, RZ, PT ;  /* 0x000000ff1800720c */ /* 0x002fe20003f05070 */
[----:B------:R-:W-:Y:S01]  /*8000*/  FMUL R9, R9, UR4 ;  /* 0x0000000409097c20 */ /* 0x000fe20008400000 */
[----:B------:R-:W-:Y:S02]  /*8010*/  SHF.R.U32.HI R7, RZ, R22, R7 ;  /* 0x00000016ff077219 */ /* 0x000fe40000011607 */
[----:B------:R-:W-:-:S03]  /*8020*/  ISETP.NE.AND.EX P0, PT, R25, RZ, PT, P0 ;  /* 0x000000ff1900720c */ /* 0x000fc60003f05300 */
[----:B------:R-:W1:Y:S01]  /*8030*/  LDC R21, c[0x0][0x148] ;  /* 0x00005200ff157b82 */ /* 0x000e620000000800 */
[----:B---3--:R-:W-:Y:S02]  /*8040*/  IMAD R22, R15, R6, R8 ;  /* 0x000000060f167224 */ /* 0x008fe400078e0208 */
[----:B------:R-:W-:-:S05]  /*8050*/  IMAD.MOV.U32 R8, RZ, RZ, 0x1 ;  /* 0x00000001ff087424 */ /* 0x000fca00078e00ff */
[----:B------:R-:W2:Y:S01]  /*8060*/  LDC R20, c[0x0][0x600] ;  /* 0x00018000ff147b82 */ /* 0x000ea20000000800 */
[-CC-:B----4-:R-:W-:Y:S02]  /*8070*/  SHF.R.U64 R17, R14, R18.reuse, R7.reuse ;  /* 0x000000120e117219 */ /* 0x190fe40000001207 */
[----:B------:R-:W-:Y:S02]  /*8080*/  SHF.R.U32.HI R6, RZ, R18, R7 ;  /* 0x00000012ff067219 */ /* 0x000fe40000011607 */
[----:B------:R3:W4:Y:S03]  /*8090*/  F2I.U32.TRUNC.NTZ R18, R9 ;  /* 0x0000000900127305 */ /* 0x000726000020f000 */
[----:B------:R-:W1:Y:S01]  /*80a0*/  LDC R23, c[0x0][0x648] ;  /* 0x00019200ff177b82 */ /* 0x000e620000000800 */
[-C--:B0-----:R-:W-:Y:S02]  /*80b0*/  SHF.R.U64 R19, R17, R11.reuse, R6 ;  /* 0x0000000b11137219 */ /* 0x081fe40000001206 */
[----:B------:R-:W-:-:S02]  /*80c0*/  SHF.L.U32 R12, R12, R11, RZ ;  /* 0x0000000b0c0c7219 */ /* 0x000fc400000006ff */
[-C--:B------:R-:W-:Y:S01]  /*80d0*/  SHF.R.U32.HI R7, RZ, R11.reuse, R6 ;  /* 0x0000000bff077219 */ /* 0x080fe20000011606 */
[----:B------:R-:W-:Y:S01]  /*80e0*/  IMAD.MOV.U32 R6, RZ, RZ, R19 ;  /* 0x000000ffff067224 */ /* 0x000fe200078e0013 */
[----:B------:R-:W-:Y:S01]  /*80f0*/  SHF.L.U32 R27, R8, R11, RZ ;  /* 0x0000000b081b7219 */ /* 0x000fe200000006ff */
[----:B------:R-:W0:Y:S01]  /*8100*/  LDC R26, c[0x0][0x638] ;  /* 0x00018e00ff1a7b82 */ /* 0x000e220000000800 */
[----:B------:R-:W-:-:S07]  /*8110*/  LOP3.LUT R28, RZ, R12, RZ, 0x33, !PT ;  /* 0x0000000cff1c7212 */ /* 0x000fce00078e33ff */
[----:B------:R-:W0:Y:S01]  /*8120*/  LDC R29, c[0x0][0x610] ;  /* 0x00018400ff1d7b82 */ /* 0x000e220000000800 */
[----:B---34-:R-:W-:Y:S05]  /*8130*/  @!P0 BRA `(.L_x_168) ;  /* 0x0000000000288947 */ /* 0x018fea0003800000 */
        /* <DEDUP_REMOVED lines=10> */
.L_x_168:
[----:B-1----:R-:W-:Y:S01]  /*81e0*/  SHF.R.U64 R7, R6, R23, R7 ;  /* 0x0000001706077219 */ /* 0x002fe20000001207 */
[----:B--2---:R-:W-:Y:S01]  /*81f0*/  VIADD R9, R20, 0xffffffff ;  /* 0xffffffff14097836 */ /* 0x004fe20000000000 */
[----:B------:R-:W-:Y:S01]  /*8200*/  LOP3.LUT R6, R17, R28, RZ, 0xc0, !PT ;  /* 0x0000001c11067212 */ /* 0x000fe200078ec0ff */
[----:B------:R-:W-:Y:S02]  /*8210*/  IMAD.MOV R18, RZ, RZ, -R18 ;  /* 0x000000ffff127224 */ /* 0x000fe400078e0a12 */
[----:B------:R-:W-:Y:S02]  /*8220*/  IMAD.MOV R8, RZ, RZ, -R7 ;  /* 0x000000ffff087224 */ /* 0x000fe400078e0a07 */
[----:B------:R-:W-:Y:S01]  /*8230*/  IMAD R11, R27, R7, R6 ;  /* 0x000000071b0b7224 */ /* 0x000fe200078e0206 */
[----:B------:R-:W-:Y:S01]  /*8240*/  LOP3.LUT R7, R14, R9, RZ, 0xc0, !PT ;  /* 0x000000090e077212 */ /* 0x000fe200078ec0ff */
[----:B------:R-:W-:Y:S02]  /*8250*/  @P2 IMAD R22, R21, R18, R10 ;  /* 0x0000001215162224 */ /* 0x000fe400078e020a */
[----:B0-----:R-:W-:-:S02]  /*8260*/  IMAD R6, R8, R26, R19 ;  /* 0x0000001a08067224 */ /* 0x001fc400078e0213 */
[----:B------:R-:W-:Y:S02]  /*8270*/  IMAD R11, R11, R29, R22 ;  /* 0x0000001d0b0b7224 */ /* 0x000fe400078e0216 */
[----:B------:R-:W-:Y:S02]  /*8280*/  IMAD R6, R6, R20, R7 ;  /* 0x0000001406067224 */ /* 0x000fe400078e0207 */
[----:B------:R-:W-:-:S03]  /*8290*/  IMAD.MOV.U32 R8, RZ, RZ, 0x1 ;  /* 0x00000001ff087424 */ /* 0x000fc600078e00ff */
[----:B------:R-:W-:Y:S02]  /*82a0*/  SEL R14, R6, R11, !P2 ;  /* 0x0000000b060e7207 */ /* 0x000fe40005000000 */
[----:B------:R-:W-:Y:S01]  /*82b0*/  SEL R11, R11, R6, !P2 ;  /* 0x000000060b0b7207 */ /* 0x000fe20005000000 */
[----:B------:R-:W-:Y:S01]  /*82c0*/  IMAD.MOV.U32 R6, RZ, RZ, R16 ;  /* 0x000000ffff067224 */ /* 0x000fe200078e0010 */
[----:B------:R-:W-:-:S07]  /*82d0*/  PRMT R7, R8, 0x7610, R7 ;  /* 0x0000761008077816 */ /* 0x000fce0000000007 */
.L_x_166:
[----:B------:R-:W-:-:S08]  /*82e0*/  NOP ;  /* 0x0000000000007918 */ /* 0x000fd00000000000 */
[----:B------:R-:W0:-:S00]  /*82f0*/  USETMAXREG.DEALLOC.CTAPOOL 0x28 ;  /* 0x00000028000079c8 */ /* 0x000e0000080e0500 */
[----:B0-----:R-:W-:-:S13]  /*8300*/  ISETP.NE.AND P0, PT, R5, RZ, PT ;  /* 0x000000ff0500720c */ /* 0x001fda0003f05270 */
[----:B------:R-:W-:Y:S05]  /*8310*/  @P0 EXIT ;  /* 0x000000000000094d */ /* 0x000fea0003800000 */
[----:B------:R-:W-:Y:S01]  /*8320*/  LOP3.LUT P0, RZ, R7, 0xff, RZ, 0xc0, !PT ;  /* 0x000000ff07ff7812 */ /* 0x000fe2000780c0ff */
[----:B------:R-:W-:Y:S02]  /*8330*/  IMAD.MOV.U32 R5, RZ, RZ, 0x1 ;  /* 0x00000001ff057424 */ /* 0x000fe400078e00ff */
[----:B------:R-:W-:-:S10]  /*8340*/  IMAD.MOV.U32 R13, RZ, RZ, RZ ;  /* 0x000000ffff0d7224 */ /* 0x000fd400078e00ff */
[----:B------:R-:W-:Y:S05]  /*8350*/  @!P0 BRA `(.L_x_169) ;  /* 0x0000000c00288947 */ /* 0x000fea0003800000 */
[----:B------:R-:W0:Y:S01]  /*8360*/  LDC R5, c[0x0][0x28c] ;  /* 0x0000a300ff057b82 */ /* 0x000e220000000800 */
[----:B------:R-:W-:Y:S01]  /*8370*/  ULDC UR5, c[0x0][0x600] ;  /* 0x0001800000057ab9 */ /* 0x000fe20000000800 */
[----:B------:R-:W-:Y:S01]  /*8380*/  ULDC UR4, c[0x0][0xc] ;  /* 0x0000030000047ab9 */ /* 0x000fe20000000800 */
[----:B------:R-:W-:Y:S01]  /*8390*/  UIADD3 UR16, UR5, -0x1, URZ ;  /* 0xffffffff05107890 */ /* 0x000fe2000fffe03f */
[C---:B------:R-:W-:Y:S01]  /*83a0*/  LOP3.LUT P3, RZ, R0.reuse, 0x7f, RZ, 0xc0, !PT ;  /* 0x0000007f00ff7812 */ /* 0x040fe2000786c0ff */
[----:B------:R-:W-:Y:S01]  /*83b0*/  ULDC UR6, c[0x0][0x658] ;  /* 0x0001960000067ab9 */ /* 0x000fe20000000800 */
[----:B------:R-:W-:Y:S01]  /*83c0*/  ULDC UR5, c[0x0][0x10] ;  /* 0x0000040000057ab9 */ /* 0x000fe20000000800 */
[----:B------:R-:W-:Y:S01]  /*83d0*/  UMOV UR7, 0xffffffff ;  /* 0xffffffff00077882 */ /* 0x000fe20000000000 */
[----:B------:R-:W-:Y:S01]  /*83e0*/  UMOV UR8, 0x1 ;  /* 0x0000000100087882 */ /* 0x000fe20000000000 */
[----:B------:R-:W-:Y:S01]  /*83f0*/  UIMAD.WIDE.U32 UR4, UR4, UR5, URZ ;  /* 0x00000005040472a5 */ /* 0x000fe2000f8e003f */
[----:B------:R-:W-:Y:S01]  /*8400*/  LOP3.LUT P0, RZ, R0, 0x1f, RZ, 0xc0, !PT ;  /* 0x0000001f00ff7812 */ /* 0x000fe2000780c0ff */
[----:B------:R-:W-:Y:S01]  /*8410*/  USHF.L.U32 UR7, UR7, UR6, URZ ;  /* 0x0000000607077299 */ /* 0x000fe2000800063f */
[----:B------:R-:W-:Y:S01]  /*8420*/  BSSY B0, `(.L_x_169) ;  /* 0x00000bd000007945 */ /* 0x000fe20003800000 */
[----:B------:R-:W-:Y:S01]  /*8430*/  USHF.L.U32 UR18, UR8, UR6, URZ ;  /* 0x0000000608127299 */ /* 0x000fe2000800063f */
[----:B------:R-:W-:Y:S01]  /*8440*/  IMAD.MOV.U32 R15, RZ, RZ, 0x1 ;  /* 0x00000001ff0f7424 */ /* 0x000fe200078e00ff */
[----:B------:R-:W-:Y:S01]  /*8450*/  LOP3.LUT R16, R4, 0x2, RZ, 0xfc, !PT ;  /* 0x0000000204107812 */ /* 0x000fe200078efcff */
[----:B------:R-:W-:Y:S01]  /*8460*/  ULDC UR6, c[0x0][0x14] ;  /* 0x0000050000067ab9 */ /* 0x000fe20000000800 */
[----:B------:R-:W-:Y:S01]  /*8470*/  PLOP3.LUT P0, PT, P0, P3, PT, 0x8a, 0x0 ;  /* 0x000000000000781c */ /* 0x000fe20000707172 */
[----:B------:R-:W-:Y:S01]  /*8480*/  UIMAD.WIDE.U32 UR20, UR4, UR6, URZ ;  /* 0x00000006041472a5 */ /* 0x000fe2000f8e003f */
[----:B------:R-:W-:Y:S01]  /*8490*/  IMAD.MOV.U32 R13, RZ, RZ, RZ ;  /* 0x000000ffff0d7224 */ /* 0x000fe200078e00ff */
[----:B------:R-:W-:-:S02]  /*84a0*/  UIMAD UR13, UR5, UR6, URZ ;  /* 0x00000006050d72a4 */ /* 0x000fc4000f8e023f */
[----:B------:R-:W-:Y:S01]  /*84b0*/  ULOP3.LUT UR17, URZ, UR7, URZ, 0x33, !UPT ;  /* 0x000000073f117292 */ /* 0x000fe2000f8e333f */
[----:B0-----:R-:W-:Y:S01]  /*84c0*/  VIADD R5, R5, 0x7f ;  /* 0x0000007f05057836 */ /* 0x001fe20000000000 */
[----:B------:R-:W-:Y:S01]  /*84d0*/  UIADD3 UR13, UR21, UR13, URZ ;  /* 0x0000000d150d7290 */ /* 0x000fe2000fffe03f */
[----:B------:R-:W-:-:S03]  /*84e0*/  ULDC.64 UR22, c[0x0][0x198] ;  /* 0x0000660000167ab9 */ /* 0x000fc60000000a00 */
[----:B------:R-:W-:-:S04]  /*84f0*/  SHF.R.S32.HI R8, RZ, 0x1f, R5 ;  /* 0x0000001fff087819 */ /* 0x000fc80000011405 */
[----:B------:R-:W-:Y:S01]  /*8500*/  LEA.HI R8, R8, R5, RZ, 0x7 ;  /* 0x0000000508087211 */ /* 0x000fe200078f38ff */
[----:B------:R-:W-:-:S03]  /*8510*/  IMAD.MOV.U32 R5, RZ, RZ, 0x1 ;  /* 0x00000001ff057424 */ /* 0x000fc600078e00ff */
[----:B------:R-:W-:-:S05]  /*8520*/  SHF.R.S32.HI R12, RZ, 0x7, R8 ;  /* 0x00000007ff0c7819 */ /* 0x000fca0000011408 */
[----:B------:R-:W-:-:S07]  /*8530*/  VIADD R0, R12, 0x1 ;  /* 0x000000010c007836 */ /* 0x000fce0000000000 */
.L_x_181:
[----:B------:R-:W-:-:S03]  /*8540*/  UMOV UR4, 0xffffffff ;  /* 0xffffffff00047882 */ /* 0x000fc60000000000 */
[----:B------:R-:W-:Y:S05]  /*8550*/  BRA.DIV UR4, `(.L_x_170) ;  /* 0x0000000e04e07947 */ /* 0x000fea000b800000 */
[----:B------:R-:W-:-:S13]  /*8560*/  ELECT P1, URZ, PT ;  /* 0x00000000003f782f */ /* 0x000fda0003820000 */
.L_x_194:
[----:B------:R-:W0:Y:S01]  /*8570*/  LDC R7, c[0x0][0x28c] ;  /* 0x0000a300ff077b82 */ /* 0x000e220000000800 */
[----:B------:R-:W-:Y:S01]  /*8580*/  BSSY B1, `(.L_x_171) ;  /* 0x0000035000017945 */ /* 0x000fe20003800000 */
[----:B0-----:R-:W-:-:S13]  /*8590*/  ISETP.LT.OR P1, PT, R7, 0x1, !P1 ;  /* 0x000000010700780c */ /* 0x001fda0004f21670 */
[----:B------:R-:W-:Y:S05]  /*85a0*/  @P1 BRA `(.L_x_172) ;  /* 0x0000000000c81947 */ /* 0x000fea0003800000 */
[----:B------:R-:W-:Y:S02]  /*85b0*/  IMAD.SHL.U32 R14, R14, 0x80, RZ ;  /* 0x000000800e0e7824 */ /* 0x000fe400078e00ff */
[----:B------:R-:W-:Y:S02]  /*85c0*/  IMAD.SHL.U32 R17, R11, 0x80, RZ ;  /* 0x000000800b117824 */ /* 0x000fe400078e00ff */
[----:B------:R-:W-:Y:S02]  /*85d0*/  IMAD.MOV.U32 R20, RZ, RZ, RZ ;  /* 0x000000ffff147224 */ /* 0x000fe400078e00ff */
[----:B------:R-:W-:Y:S02]  /*85e0*/  IMAD.MOV.U32 R7, RZ, RZ, R0 ;  /* 0x000000ffff077224 */ /* 0x000fe400078e0000 */
[----:B------:R-:W-:Y:S02]  /*85f0*/  IMAD.MOV.U32 R8, RZ, RZ, R5 ;  /* 0x000000ffff087224 */ /* 0x000fe400078e0005 */
[----:B------:R-:W-:-:S07]  /*8600*/  IMAD.MOV.U32 R9, RZ, RZ, R13 ;  /* 0x000000ffff097224 */ /* 0x000fce00078e000d */
.L_x_176:
[----:B------:R-:W0:Y:S01]  /*8610*/  S2R R11, SR_CgaCtaId ;  /* 0x00000000000b7919 */ /* 0x000e220000008800 */
[----:B------:R-:W-:-:S04]  /*8620*/  MOV R10, 0x400 ;  /* 0x00000400000a7802 */ /* 0x000fc80000000f00 */
[----:B0-----:R-:W-:Y:S02]  /*8630*/  LEA R18, R11, R10, 0x18 ;  /* 0x0000000a0b127211 */ /* 0x001fe400078ec0ff */
[----:B------:R-:W-:Y:S01]  /*8640*/  SHF.L.U32 R10, R8, 0x1f, RZ ;  /* 0x0000001f080a7819 */ /* 0x000fe200000006ff */
[----:B------:R-:W0:Y:S02]  /*8650*/  @!P3 LDC R11, c[0x0][0x500] ;  /* 0x00014000ff0bbb82 */ /* 0x000e240000000800 */
[----:B------:R-:W-:-:S04]  /*8660*/  IMAD R19, R9, 0x8, R18 ;  /* 0x0000000809137824 */ /* 0x000fc800078e0212 */
[----:B------:R-:W1:Y:S02]  /*8670*/  SYNCS.PHASECHK.TRANS64.TRYWAIT P1, [R19+URZ+0x30], R10 ;  /* 0x0000300a130075a7 */ /* 0x000e64000802017f */
[----:B-1----:R-:W-:Y:S05]  /*8680*/  @!P1 BRA `(.L_x_173) ;  /* 0x0000000c00b49947 */ /* 0x002fea0003800000 */
.L_x_195:
[----:B-1----:R-:W-:Y:S01]  /*8690*/  PRMT R10, R16, 0x9910, RZ ;  /* 0x00009910100a7816 */ /* 0x002fe200000000ff */
[----:B0-----:R0:W-:Y:S03]  /*86a0*/  @!P3 SYNCS.ARRIVE.TRANS64 RZ, [R19+URZ], R11 ;  /* 0x0000000b13ffb9a7 */ /* 0x0011e6000800003f */
[----:B------:R-:W-:-:S13]  /*86b0*/  ISETP.NE.AND P1, PT, R10, 0x2, PT ;  /* 0x000000020a00780c */ /* 0x000fda0003f25270 */
[----:B0-----:R-:W-:Y:S05]  /*86c0*/  @P1 BRA `(.L_x_174) ;  /* 0x0000000000041947 */ /* 0x001fea0003800000 */
[----:B------:R-:W-:Y:S01]  /*86d0*/  BPT.TRAP 0x1 ;  /* 0x000000040000795c */ /* 0x000fe20000300000 */
.L_x_174:
[----:B------:R-:W-:Y:S05]  /*86e0*/  @P0 BRA `(.L_x_175) ;  /* 0x0000000000040947 */ /* 0x000fea0003800000 */
[----:B------:R-:W-:Y:S01]  /*86f0*/  BPT.TRAP 0x1 ;  /* 0x000000040000795c */ /* 0x000fe20000300000 */
.L_x_175:
[----:B------:R-:W-:Y:S01]  /*8700*/  IMAD R18, R9, 0x4000, R18 ;  /* 0x0000400009127824 */ /* 0x000fe200078e0212 */
[----:B------:R-:W-:Y:S01]  /*8710*/  R2UR UR9, R19 ;  /* 0x00000000130972ca */ /* 0x000fe200000e0000 */
[----:B------:R-:W-:Y:S01]  /*8720*/  VIADD R7, R7, 0xffffffff ;  /* 0xffffffff07077836 */ /* 0x000fe20000000000 */
[----:B------:R-:W-:Y:S01]  /*8730*/  UIADD3 UR4, UP0, UR22, 0xf0, URZ ;  /* 0x000000f016047890 */ /* 0x000fe2000ff1e03f */
[----:B------:R-:W-:Y:S01]  /*8740*/  R2UR UR11, R17 ;  /* 0x00000000110b72ca */ /* 0x000fe200000e0000 */
[----:B------:R-:W-:Y:S01]  /*8750*/  UIADD3 UR24, UP1, UR22, 0x1f0, URZ ;  /* 0x000001f016187890 */ /* 0x000fe2000ff3e03f */
[----:B------:R-:W-:Y:S01]  /*8760*/  R2UR UR8, R18 ;  /* 0x00000000120872ca */ /* 0x000fe200000e0000 */
[----:B------:R-:W-:Y:S01]  /*8770*/  UIADD3.X UR5, URZ, UR23, URZ, UP0, !UPT ;  /* 0x000000173f057290 */ /* 0x000fe200087fe43f */
[----:B------:R-:W-:Y:S01]  /*8780*/  R2UR UR10, R20 ;  /* 0x00000000140a72ca */ /* 0x000fe200000e0000 */
[----:B------:R-:W-:Y:S01]  /*8790*/  VIADD R9, R9, 0x1 ;  /* 0x0000000109097836 */ /* 0x000fe20000000000 */
[----:B------:R-:W-:Y:S01]  /*87a0*/  R2UR UR12, R6 ;  /* 0x00000000060c72ca */ /* 0x000fe200000e0000 */
[----:B------:R-:W-:Y:S01]  /*87b0*/  UIADD3.X UR25, URZ, UR23, URZ, UP1, !UPT ;  /* 0x000000173f197290 */ /* 0x000fe20008ffe43f */
[----:B------:R-:W-:Y:S01]  /*87c0*/  R2UR UR19, R14 ;  /* 0x000000000e1372ca */ /* 0x000fe200000e0000 */
[----:B------:R-:W-:Y:S01]  /*87d0*/  UMOV UR6, 0x0 ;  /* 0x0000000000067882 */ /* 0x000fe20000000000 */
[----:B------:R-:W-:Y:S01]  /*87e0*/  ISETP.GT.AND P4, PT, R7, 0x1, PT ;  /* 0x000000010700780c */ /* 0x000fe20003f84270 */
[----:B------:R-:W-:Y:S01]  /*87f0*/  UMOV UR7, 0x10000000 ;  /* 0x1000000000077882 */ /* 0x000fe20000000000 */
[----:B------:R-:W-:Y:S01]  /*8800*/  ISETP.NE.AND P1, PT, R9, 0x6, PT ;  /* 0x000000060900780c */ /* 0x000fe20003f25270 */
[----:B------:R-:W-:-:S02]  /*8810*/  VIADD R20, R20, 0x80 ;  /* 0x0000008014147836 */ /* 0x000fc40000000000 */
[----:B------:R-:W-:Y:S01]  /*8820*/  UIADD3 UR14, UR8, 0x180, URZ ;  /* 0x00000180080e7890 */ /* 0x000fe2000fffe03f */
[----:B------:R-:W-:Y:S01]  /*8830*/  SEL R11, RZ, 0x1, P1 ;  /* 0x00000001ff0b7807 */ /* 0x000fe20000800000 */
[----:B------:R-:W-:Y:S01]  /*8840*/  UIADD3 UR15, UR8, 0x18180, URZ ;  /* 0x00018180080f7890 */ /* 0x000fe2000fffe03f */
[----:B------:R-:W-:Y:S02]  /*8850*/  SEL R9, R9, RZ, P1 ;  /* 0x000000ff09097207 */ /* 0x000fe40000800000 */
[----:B------:R-:W-:Y:S02]  /*8860*/  LOP3.LUT R8, R8, R11, RZ, 0x3c, !PT ;  /* 0x0000000b08087212 */ /* 0x000fe400078e3cff */
[----:B------:R-:W-:Y:S02]  /*8870*/  UMOV UR8, UR14 ;  /* 0x0000000e00087c82 */ /* 0x000fe40008000000 */
[----:B------:R0:W-:Y:S02]  /*8880*/  UTMALDG.3D [UR8], [UR4], desc[UR6] ;  /* 0x00000608040075b4 */ /* 0x0001e40008011000 */
[----:B0-----:R-:W-:Y:S01]  /*8890*/  UMOV UR8, UR15 ;  /* 0x0000000f00087c82 */ /* 0x001fe20008000000 */
[----:B------:R-:W-:-:S02]  /*88a0*/  UMOV UR11, UR19 ;  /* 0x00000013000b7c82 */ /* 0x000fc40008000000 */
[----:B------:R0:W-:Y:S02]  /*88b0*/  UTMALDG.3D [UR8], [UR24], desc[UR6] ;  /* 0x00000608180075b4 */ /* 0x0001e40008011000 */
[----:B0-----:R-:W-:Y:S05]  /*88c0*/  @P4 BRA `(.L_x_176) ;  /* 0xfffffffc00504947 */ /* 0x001fea000383ffff */
.L_x_172:
[----:B------:R-:W-:Y:S05]  /*88d0*/  BSYNC B1 ;  /* 0x0000000000017941 */ /* 0x000fea0003800000 */
.L_x_171:
[----:B------:R-:W-:Y:S01]  /*88e0*/  LOP3.LUT P4, RZ, R15, 0xff, RZ, 0xc0, !PT ;  /* 0x000000ff0fff7812 */ /* 0x000fe2000788c0ff */
[----:B------:R-:W-:Y:S01]  /*88f0*/  IMAD.IADD R13, R12, 0x1, R13 ;  /* 0x000000010c0d7824 */ /* 0x000fe200078e020d */
[----:B------:R-:W-:Y:S01]  /*8900*/  IADD3 R2, P5, R2, UR20, RZ ;  /* 0x0000001402027c10 */ /* 0x000fe2000ffbe0ff */
[----:B------:R-:W-:Y:S01]  /*8910*/  ULDC.64 UR4, c[0x0][0x650] ;  /* 0x0001940000047ab9 */ /* 0x000fe20000000a00 */
[----:B------:R-:W-:Y:S01]  /*8920*/  BSSY B1, `(.L_x_177) ;  /* 0x000006a000017945 */ /* 0x000fe20003800000 */
[----:B------:R-:W-:Y:S01]  /*8930*/  IMAD.MOV.U32 R11, RZ, RZ, -0x1 ;  /* 0xffffffffff0b7424 */ /* 0x000fe200078e00ff */
[----:B------:R-:W-:Y:S01]  /*8940*/  ISETP.GT.U32.AND P1, PT, R13, 0x5, PT ;  /* 0x000000050d00780c */ /* 0x000fe20003f24070 */
[----:B------:R-:W-:Y:S01]  /*8950*/  IMAD.MOV.U32 R14, RZ, RZ, -0x1 ;  /* 0xffffffffff0e7424 */ /* 0x000fe200078e00ff */
[----:B------:R-:W-:Y:S02]  /*8960*/  IADD3.X R3, R3, UR13, RZ, P5, !PT ;  /* 0x0000000d03037c10 */ /* 0x000fe4000affe4ff */
[----:B------:R-:W-:-:S02]  /*8970*/  ISETP.LT.U32.AND P1, PT, R12, 0x6, P1 ;  /* 0x000000060c00780c */ /* 0x000fc40000f21070 */
[----:B------:R-:W-:Y:S01]  /*8980*/  PRMT R15, RZ, 0x7610, R15 ;  /* 0x00007610ff0f7816 */ /* 0x000fe2000000000f */
[----:B------:R-:W0:Y:S01]  /*8990*/  @P4 S2R R7, SR_CgaCtaId ;  /* 0x0000000000074919 */ /* 0x000e220000008800 */
[----:B------:R-:W-:-:S04]  /*89a0*/  @P4 MOV R6, 0x400 ;  /* 0x0000040000064802 */ /* 0x000fc80000000f00 */
[----:B0-----:R-:W-:Y:S01]  /*89b0*/  @P4 LEA R8, R7, R6, 0x18 ;  /* 0x0000000607084211 */ /* 0x001fe200078ec0ff */
[----:B------:R-:W-:Y:S01]  /*89c0*/  IMAD.WIDE.U32 R6, R13, -0x55555555, RZ ;  /* 0xaaaaaaab0d067825 */ /* 0x000fe200078e00ff */
[----:B------:R-:W-:Y:S02]  /*89d0*/  SEL R6, RZ, 0x1, !P1 ;  /* 0x00000001ff067807 */ /* 0x000fe40004800000 */
[----:B------:R-:W-:Y:S01]  /*89e0*/  ISETP.GE.U32.AND P1, PT, R2, UR4, PT ;  /* 0x0000000402007c0c */ /* 0x000fe2000bf26070 */
[----:B------:R0:W-:Y:S01]  /*89f0*/  @P4 SYNCS.ARRIVE.TRANS64.A1T0 RZ, [R8+URZ+0x78], RZ ;  /* 0x000078ff08ff49a7 */ /* 0x0001e2000810003f */
[----:B------:R-:W-:Y:S02]  /*8a00*/  ISETP.GE.U32.AND P4, PT, R12, 0x6, PT ;  /* 0x000000060c00780c */ /* 0x000fe40003f86070 */
[----:B------:R-:W-:Y:S02]  /*8a10*/  ISETP.GE.U32.AND.EX P1, PT, R3, UR5, PT, P1 ;  /* 0x0000000503007c0c */ /* 0x000fe4000bf26110 */
[----:B------:R-:W-:Y:S01]  /*8a20*/  LOP3.LUT R5, R5, R6, RZ, 0x3c, !PT ;  /* 0x0000000605057212 */ /* 0x000fe200078e3cff */
[----:B------:R-:W-:Y:S01]  /*8a30*/  IMAD.MOV.U32 R6, RZ, RZ, -0x1 ;  /* 0xffffffffff067424 */ /* 0x000fe200078e00ff */
[----:B0-----:R-:W-:-:S02]  /*8a40*/  SHF.R.U32.HI R8, RZ, 0x2, R7 ;  /* 0x00000002ff087819 */ /* 0x001fc40000011607 */
[----:B------:R-:W-:-:S03]  /*8a50*/  PRMT R7, RZ, 0x7610, R7 ;  /* 0x00007610ff077816 */ /* 0x000fc60000000007 */
[----:B------:R-:W-:Y:S02]  /*8a60*/  IMAD R13, R8, -0x6, R13 ;  /* 0xfffffffa080d7824 */ /* 0x000fe400078e020d */
[----:B------:R-:W-:Y:S02]  /*8a70*/  @P4 LOP3.LUT R5, R5, 0x1, R8, 0x78, !PT ;  /* 0x0000000105054812 */ /* 0x000fe400078e7808 */
[----:B------:R-:W-:Y:S05]  /*8a80*/  @P1 BRA `(.L_x_178) ;  /* 0x00000004004c1947 */ /* 0x000fea0003800000 */
[----:B------:R-:W-:Y:S01]  /*8a90*/  ULDC.64 UR4, c[0x0][0x628] ;  /* 0x00018a0000047ab9 */ /* 0x000fe20000000a00 */
[----:B------:R-:W0:Y:S01]  /*8aa0*/  S2R R17, SR_CTAID.X ;  /* 0x0000000000117919 */ /* 0x000e220000002500 */
[----:B------:R-:W-:Y:S01]  /*8ab0*/  ISETP.NE.U32.AND P1, PT, RZ, UR4, PT ;  /* 0x00000004ff007c0c */ /* 0x000fe2000bf25070 */
[----:B------:R-:W-:Y:S01]  /*8ac0*/  ULDC UR7, c[0x0][0x630] ;  /* 0x00018c0000077ab9 */ /* 0x000fe20000000800 */
[----:B------:R-:W-:Y:S01]  /*8ad0*/  IMAD.MOV.U32 R6, RZ, RZ, R2 ;  /* 0x000000ffff067224 */ /* 0x000fe200078e0002 */
[----:B------:R-:W1:Y:S01]  /*8ae0*/  S2R R14, SR_CTAID.Y ;  /* 0x00000000000e7919 */ /* 0x000e620000002600 */
[----:B------:R-:W-:Y:S01]  /*8af0*/  ISETP.NE.AND.EX P1, PT, RZ, UR5, PT, P1 ;  /* 0x00000005ff007c0c */ /* 0x000fe2000bf25310 */
[----:B------:R-:W-:-:S12]  /*8b00*/  IMAD.MOV.U32 R7, RZ, RZ, R3 ;  /* 0x000000ffff077224 */ /* 0x000fd800078e0003 */
[----:B------:R-:W-:Y:S05]  /*8b10*/  @!P1 BRA `(.L_x_179) ;  /* 0x0000000000289947 */ /* 0x000fea0003800000 */
[----:B------:R-:W-:Y:S02]  /*8b20*/  ULDC UR6, c[0x0][0x634] ;  /* 0x00018d0000067ab9 */ /* 0x000fe40000000800 */
[----:B------:R-:W-:-:S05]  /*8b30*/  IADD3 R11, P1, R2, UR6, RZ ;  /* 0x00000006020b7c10 */ /* 0x000fca000ff3e0ff */
[----:B------:R-:W-:-:S04]  /*8b40*/  IMAD.X R19, RZ, RZ, R3, P1 ;  /* 0x000000ffff137224 */ /* 0x000fc800008e0603 */
[----:B------:R-:W-:-:S04]  /*8b50*/  IMAD.WIDE.U32 R8, R19, UR4, RZ ;  /* 0x0000000413087c25 */ /* 0x000fc8000f8e00ff */
[----:B------:R-:W-:-:S04]  /*8b60*/  IMAD.WIDE.U32 R8, P1, R11, UR5, R8 ;  /* 0x000000050b087c25 */ /* 0x000fc8000f820008 */
[----:B------:R-:W-:-:S04]  /*8b70*/  IMAD.WIDE.U32 R10, R11, UR4, RZ ;  /* 0x000000040b0a7c25 */ /* 0x000fc8000f8e00ff */
[----:B------:R-:W-:Y:S01]  /*8b80*/  IMAD.X R7, RZ, RZ, RZ, P1 ;  /* 0x000000ffff077224 */ /* 0x000fe200008e06ff */
[----:B------:R-:W-:Y:S01]  /*8b90*/  IADD3 RZ, P1, R11, R8, RZ ;  /* 0x000000080bff7210 */ /* 0x000fe20007f3e0ff */
[----:B------:R-:W-:-:S04]  /*8ba0*/  IMAD.MOV.U32 R6, RZ, RZ, R9 ;  /* 0x000000ffff067224 */ /* 0x000fc800078e0009 */
[----:B------:R-:W-:-:S08]  /*8bb0*/  IMAD.WIDE.U32.X R6, R19, UR5, R6, P1 ;  /* 0x0000000513067c25 */ /* 0x000fd000088e0406 */
.L_x_179:
[--C-:B------:R-:W-:Y:S01]  /*8bc0*/  SHF.R.U64 R10, R6, UR7, R7.reuse ;  /* 0x00000007060a7c19 */ /* 0x100fe20008001207 */
[----:B------:R-:W-:Y:S01]  /*8bd0*/  ULDC.64 UR4, c[0x0][0x620] ;  /* 0x0001880000047ab9 */ /* 0x000fe20000000a00 */
[----:B------:R-:W-:Y:S01]  /*8be0*/  SHF.R.U32.HI R6, RZ, UR7, R7 ;  /* 0x00000007ff067c19 */ /* 0x000fe20008011607 */
[----:B------:R-:W2:Y:S01]  /*8bf0*/  LDC R22, c[0x0][0x144] ;  /* 0x00005100ff167b82 */ /* 0x000ea20000000800 */
[----:B------:R-:W-:Y:S01]  /*8c00*/  IADD3 R9, P1, RZ, -R10, RZ ;  /* 0x8000000aff097210 */ /* 0x000fe20007f3e0ff */
[----:B------:R-:W-:Y:S01]  /*8c10*/  ULDC.64 UR8, c[0x0][0x640] ;  /* 0x0001900000087ab9 */ /* 0x000fe20000000a00 */
[----:B0-----:R-:W-:Y:S01]  /*8c20*/  I2FP.F32.U32 R11, R17 ;  /* 0x00000011000b7245 */ /* 0x001fe20000201000 */
[----:B------:R-:W-:Y:S02]  /*8c30*/  ULDC UR6, c[0x0][0x608] ;  /* 0x0001820000067ab9 */ /* 0x000fe40000000800 */
[----:B------:R-:W-:Y:S01]  /*8c40*/  IMAD.X R6, RZ, RZ, ~R6, P1 ;  /* 0x000000ffff067224 */ /* 0x000fe200008e0e06 */
[----:B------:R-:W-:Y:S01]  /*8c50*/  ISETP.NE.U32.AND P1, PT, RZ, UR8, PT ;  /* 0x00000008ff007c0c */ /* 0x000fe2000bf25070 */
[----:B------:R-:W0:Y:S02]  /*8c60*/  LDC R19, c[0x0][0x148] ;  /* 0x00005200ff137b82 */ /* 0x000e240000000800 */
[----:B------:R-:W-:Y:S01]  /*8c70*/  IMAD R8, R6, UR4, RZ ;  /* 0x0000000406087c24 */ /* 0x000fe2000f8e02ff */
[----:B------:R-:W-:Y:S01]  /*8c80*/  ISETP.NE.AND.EX P1, PT, RZ, UR9, PT, P1 ;  /* 0x00000009ff007c0c */ /* 0x000fe2000bf25310 */
[----:B------:R-:W-:Y:S01]  /*8c90*/  IMAD.WIDE.U32 R6, R9, UR4, R2 ;  /* 0x0000000409067c25 */ /* 0x000fe2000f8e0002 */
[----:B------:R-:W-:-:S03]  /*8ca0*/  ULDC UR4, c[0x0][0x150] ;  /* 0x0000540000047ab9 */ /* 0x000fc60000000800 */
[----:B------:R-:W-:Y:S02]  /*8cb0*/  IMAD R9, R9, UR5, R8 ;  /* 0x0000000509097c24 */ /* 0x000fe4000f8e0208 */
[----:B------:R-:W-:Y:S01]  /*8cc0*/  FMUL R8, R11, UR4 ;  /* 0x000000040b087c20 */ /* 0x000fe20008400000 */
[----:B------:R-:W-:Y:S01]  /*8cd0*/  ULDC UR4, c[0x0][0x618] ;  /* 0x0001860000047ab9 */ /* 0x000fe20000000800 */
[----:B------:R-:W-:Y:S01]  /*8ce0*/  ULDC UR5, c[0x0][0x154] ;  /* 0x0000550000057ab9 */ /* 0x000fe20000000800 */
[----:B------:R-:W-:-:S03]  /*8cf0*/  IMAD.IADD R7, R7, 0x1, R9 ;  /* 0x0000000107077824 */ /* 0x000fc600078e0209 */
[----:B------:R-:W3:Y:S02]  /*8d00*/  F2I.U32.TRUNC.NTZ R8, R8 ;  /* 0x0000000800087305 */ /* 0x000ee4000020f000 */
[----:B------:R-:W-:Y:S02]  /*8d10*/  SHF.R.U64 R11, R6, UR4, R7 ;  /* 0x00000004060b7c19 */ /* 0x000fe40008001207 */
[----:B-1----:R-:W-:-:S05]  /*8d20*/  I2FP.F32.U32 R6, R14 ;  /* 0x0000000e00067245 */ /* 0x002fca0000201000 */
[----:B------:R-:W-:Y:S01]  /*8d30*/  FMUL R21, R6, UR5 ;  /* 0x0000000506157c20 */ /* 0x000fe20008400000 */
[----:B------:R-:W-:Y:S01]  /*8d40*/  SHF.R.U32.HI R6, RZ, UR4, R7 ;  /* 0x00000004ff067c19 */ /* 0x000fe20008011607 */
[----:B------:R-:W-:-:S03]  /*8d50*/  ULDC UR4, c[0x0][0x658] ;  /* 0x0001960000047ab9 */ /* 0x000fc60000000800 */
[--C-:B------:R-:W-:Y:S01]  /*8d60*/  SHF.R.U64 R20, R11, UR6, R6.reuse ;  /* 0x000000060b147c19 */ /* 0x100fe20008001206 */
[----:B------:R-:W1:Y:S01]  /*8d70*/  F2I.U32.TRUNC.NTZ R21, R21 ;  /* 0x0000001500157305 */ /* 0x000e62000020f000 */
[----:B------:R-:W-:Y:S01]  /*8d80*/  SHF.R.U32.HI R7, RZ, UR6, R6 ;  /* 0x00000006ff077c19 */ /* 0x000fe20008011606 */
[----:B---3--:R-:W-:-:S03]  /*8d90*/  IMAD.MOV R8, RZ, RZ, -R8 ;  /* 0x000000ffff087224 */ /* 0x008fc600078e0a08 */
[----:B------:R-:W-:Y:S01]  /*8da0*/  SHF.R.U64 R18, R20, UR4, R7 ;  /* 0x0000000414127c19 */ /* 0x000fe20008001207 */
[----:B--2---:R-:W-:Y:S01]  /*8db0*/  IMAD R17, R22, R8, R17 ;  /* 0x0000000816117224 */ /* 0x004fe200078e0211 */
[----:B------:R-:W-:-:S03]  /*8dc0*/  SHF.R.U32.HI R23, RZ, UR4, R7 ;  /* 0x00000004ff177c19 */ /* 0x000fc60008011607 */
[----:B------:R-:W-:Y:S02]  /*8dd0*/  IMAD.MOV.U32 R6, RZ, RZ, R18 ;  /* 0x000000ffff067224 */ /* 0x000fe400078e0012 */
[----:B------:R-:W-:Y:S01]  /*8de0*/  IMAD.MOV.U32 R7, RZ, RZ, R23 ;  /* 0x000000ffff077224 */ /* 0x000fe200078e0017 */
[----:B-1----:R-:W-:Y:S06]  /*8df0*/  @!P1 BRA `(.L_x_180) ;  /* 0x0000000000289947 */ /* 0x002fec0003800000 */
[----:B------:R-:W-:Y:S02]  /*8e00*/  ULDC UR4, c[0x0][0x64c] ;  /* 0x0001930000047ab9 */ /* 0x000fe40000000800 */
[----:B------:R-:W-:-:S05]  /*8e10*/  IADD3 R7, P1, R18, UR4, RZ ;  /* 0x0000000412077c10 */ /* 0x000fca000ff3e0ff */
[----:B------:R-:W-:-:S04]  /*8e20*/  IMAD.X R23, RZ, RZ, R23, P1 ;  /* 0x000000ffff177224 */ /* 0x000fc800008e0617 */
[----:B------:R-:W-:-:S04]  /*8e30*/  IMAD.WIDE.U32 R8, R23, UR8, RZ ;  /* 0x0000000817087c25 */ /* 0x000fc8000f8e00ff */
[----:B------:R-:W-:-:S04]  /*8e40*/  IMAD.WIDE.U32 R8, P1, R7, UR9, R8 ;  /* 0x0000000907087c25 */ /* 0x000fc8000f820008 */
[----:B------:R-:W-:-:S04]  /*8e50*/  IMAD.WIDE.U32 R6, R7, UR8, RZ ;  /* 0x0000000807067c25 */ /* 0x000fc8000f8e00ff */
[----:B------:R-:W-:Y:S01]  /*8e60*/  IMAD.MOV.U32 R6, RZ, RZ, R9 ;  /* 0x000000ffff067224 */ /* 0x000fe200078e0009 */
[----:B------:R-:W-:Y:S01]  /*8e70*/  IADD3 RZ, P4, R7, R8, RZ ;  /* 0x0000000807ff7210 */ /* 0x000fe20007f9e0ff */
[----:B------:R-:W-:-:S04]  /*8e80*/  IMAD.X R7, RZ, RZ, RZ, P1 ;  /* 0x000000ffff077224 */ /* 0x000fc800008e06ff */
[----:B------:R-:W-:-:S08]  /*8e90*/  IMAD.WIDE.U32.X R6, R23, UR9, R6, P4 ;  /* 0x0000000917067c25 */ /* 0x000fd0000a0e0406 */
.L_x_180:
[----:B------:R-:W-:Y:S01]  /*8ea0*/  ULDC UR4, c[0x0][0x648] ;  /* 0x0001920000047ab9 */ /* 0x000fe20000000800 */
[----:B------:R-:W-:Y:S01]  /*8eb0*/  LOP3.LUT R20, R20, UR17, RZ, 0xc0, !PT ;  /* 0x0000001114147c12 */ /* 0x000fe2000f8ec0ff */
[----:B------:R-:W-:Y:S01]  /*8ec0*/  IMAD.MOV R21, RZ, RZ, -R21 ;  /* 0x000000ffff157224 */ /* 0x000fe200078e0a15 */
[----:B------:R-:W-:Y:S01]  /*8ed0*/  SHF.R.U64 R7, R6, UR4, R7 ;  /* 0x0000000406077c19 */ /* 0x000fe20008001207 */
[----:B------:R-:W-:Y:S01]  /*8ee0*/  ULDC UR4, c[0x0][0x638] ;  /* 0x00018e0000047ab9 */ /* 0x000fe20000000800 */
[----:B------:R-:W-:Y:S01]  /*8ef0*/  LOP3.LUT R11, R11, UR16, RZ, 0xc0, !PT ;  /* 0x000000100b0b7c12 */ /* 0x000fe2000f8ec0ff */
[----:B0-----:R-:W-:Y:S01]  /*8f00*/  @P2 IMAD R17, R19, R21, R14 ;  /* 0x0000001513112224 */ /* 0x001fe200078e020e */
[----:B------:R-:W-:Y:S01]  /*8f10*/  ULDC UR5, c[0x0][0x610] ;  /* 0x0001840000057ab9 */ /* 0x000fe20000000800 */
[----:B------:R-:W-:Y:S02]  /*8f20*/  IMAD.MOV R9, RZ, RZ, -R7 ;  /* 0x000000ffff097224 */ /* 0x000fe400078e0a07 */
[----:B------:R-:W-:-:S02]  /*8f30*/  IMAD R20, R7, UR18, R20 ;  /* 0x0000001207147c24 */ /* 0x000fc4000f8e0214 */
[----:B------:R-:W-:Y:S01]  /*8f40*/  IMAD R18, R9, UR4, R18 ;  /* 0x0000000409127c24 */ /* 0x000fe2000f8e0212 */
[----:B------:R-:W-:Y:S01]  /*8f50*/  ULDC UR4, c[0x0][0x600] ;  /* 0x0001800000047ab9 */ /* 0x000fe20000000800 */
[----:B------:R-:W-:Y:S02]  /*8f60*/  IMAD R17, R20, UR5, R17 ;  /* 0x0000000514117c24 */ /* 0x000fe4000f8e0211 */
[----:B------:R-:W-:Y:S02]  /*8f70*/  IMAD R18, R18, UR4, R11 ;  /* 0x0000000412127c24 */ /* 0x000fe4000f8e020b */
[----:B------:R-:W-:Y:S02]  /*8f80*/  IMAD.MOV.U32 R7, RZ, RZ, 0x1 ;  /* 0x00000001ff077424 */ /* 0x000fe400078e00ff */
[----:B------:R-:W-:Y:S01]  /*8f90*/  IMAD.MOV.U32 R6, RZ, RZ, R10 ;  /* 0x000000ffff067224 */ /* 0x000fe200078e000a */
[----:B------:R-:W-:Y:S02]  /*8fa0*/  SEL R14, R18, R17, !P2 ;  /* 0x00000011120e7207 */ /* 0x000fe40005000000 */
[----:B------:R-:W-:-:S07]  /*8fb0*/  SEL R11, R17, R18, !P2 ;  /* 0x00000012110b7207 */ /* 0x000fce0005000000 */
.L_x_178:
[----:B------:R-:W-:Y:S05]  /*8fc0*/  BSYNC B1 ;  /* 0x0000000000017941 */ /* 0x000fea0003800000 */
.L_x_177:
[----:B------:R-:W-:-:S13]  /*8fd0*/  LOP3.LUT P1, RZ, R7, 0xff, RZ, 0xc0, !PT ;  /* 0x000000ff07ff7812 */ /* 0x000fda000782c0ff */
[----:B------:R-:W-:Y:S05]  /*8fe0*/  @P1 BRA `(.L_x_181) ;  /* 0xfffffff400541947 */ /* 0x000fea000383ffff */
[----:B------:R-:W-:Y:S05]  /*8ff0*/  BSYNC B0 ;  /* 0x0000000000007941 */ /* 0x000fea0003800000 */
.L_x_169:
[----:B------:R-:W-:-:S03]  /*9000*/  UMOV UR4, 0xffffffff ;  /* 0xffffffff00047882 */ /* 0x000fc60000000000 */
[----:B------:R-:W-:Y:S05]  /*9010*/  BRA.DIV UR4, `(.L_x_182) ;  /* 0x0000000604647947 */ /* 0x000fea000b800000 */
[----:B------:R-:W-:-:S13]  /*9020*/  ELECT P0, URZ, PT ;  /* 0x00000000003f782f */ /* 0x000fda0003800000 */
.L_x_198:
[----:B------:R-:W-:Y:S04]  /*9030*/  BSSY B0, `(.L_x_183) ;  /* 0x000003d000007945 */ /* 0x000fe80003800000 */
[----:B------:R-:W-:Y:S05]  /*9040*/  @!P0 BRA `(.L_x_184) ;  /* 0x0000000000ec8947 */ /* 0x000fea0003800000 */
[----:B------:R-:W-:-:S04]  /*9050*/  LOP3.LUT R4, R4, 0x2, RZ, 0xfc, !PT ;  /* 0x0000000204047812 */ /* 0x000fc800078efcff */
[----:B------:R-:W-:-:S13]  /*9060*/  ISETP.NE.AND P0, PT, R4, 0x3, PT ;  /* 0x000000030400780c */ /* 0x000fda0003f05270 */
[----:B------:R-:W-:Y:S05]  /*9070*/  @!P0 BRA `(.L_x_185) ;  /* 0x0000000000048947 */ /* 0x000fea0003800000 */
[----:B------:R-:W-:Y:S01]  /*9080*/  BPT.TRAP 0x1 ;  /* 0x000000040000795c */ /* 0x000fe20000300000 */
.L_x_185:
[----:B------:R-:W0:Y:S01]  /*9090*/  S2R R3, SR_CgaCtaId ;  /* 0x0000000000037919 */ /* 0x000e220000008800 */
[----:B------:R-:W-:-:S04]  /*90a0*/  MOV R0, 0x400 ;  /* 0x0000040000007802 */ /* 0x000fc80000000f00 */
[----:B0-----:R-:W-:Y:S02]  /*90b0*/  LEA R0, R3, R0, 0x18 ;  /* 0x0000000003007211 */ /* 0x001fe400078ec0ff */
[----:B------:R-:W-:-:S03]  /*90c0*/  SHF.L.U32 R3, R5, 0x1f, RZ ;  /* 0x0000001f05037819 */ /* 0x000fc600000006ff */
[----:B------:R-:W-:-:S04]  /*90d0*/  VIADD R0, R0, 0x30 ;  /* 0x0000003000007836 */ /* 0x000fc80000000000 */
[C---:B------:R-:W-:Y:S02]  /*90e0*/  IMAD R6, R13.reuse, 0x8, R0 ;  /* 0x000000080d067824 */ /* 0x040fe400078e0200 */
[----:B------:R-:W-:Y:S02]  /*90f0*/  VIADD R13, R13, 0x1 ;  /* 0x000000010d0d7836 */ /* 0x000fe40000000000 */
[----:B------:R-:W0:Y:S03]  /*9100*/  SYNCS.PHASECHK.TRANS64.TRYWAIT P0, [R6+URZ], R3 ;  /* 0x00000003060075a7 */ /* 0x000e26000800017f */
[----:B------:R-:W-:-:S04]  /*9110*/  ISETP.NE.AND P1, PT, R13, 0x6, PT ;  /* 0x000000060d00780c */ /* 0x000fc80003f25270 */
[----:B------:R-:W-:Y:S02]  /*9120*/  SEL R2, RZ, 0x1, P1 ;  /* 0x00000001ff027807 */ /* 0x000fe40000800000 */
[----:B------:R-:W-:Y:S02]  /*9130*/  SEL R13, R13, RZ, P1 ;  /* 0x000000ff0d0d7207 */ /* 0x000fe40000800000 */
[----:B------:R-:W-:-:S03]  /*9140*/  LOP3.LUT R8, R5, R2, RZ, 0x3c, !PT ;  /* 0x0000000205087212 */ /* 0x000fc600078e3cff */
[----:B------:R-:W-:Y:S01]  /*9150*/  IMAD R7, R13, 0x8, R0 ;  /* 0x000000080d077824 */ /* 0x000fe200078e0200 */
[----:B------:R-:W-:Y:S01]  /*9160*/  SHF.L.U32 R4, R8, 0x1f, RZ ;  /* 0x0000001f08047819 */ /* 0x000fe200000006ff */
[----:B0-----:R-:W-:Y:S06]  /*9170*/  @!P0 BRA `(.L_x_186) ;  /* 0x0000000400308947 */ /* 0x001fec0003800000 */
.L_x_199:
[----:B------:R-:W1:Y:S01]  /*9180*/  SYNCS.PHASECHK.TRANS64.TRYWAIT P0, [R7+URZ], R4 ;  /* 0x00000004070075a7 */ /* 0x000e62000800017f */
[----:B------:R-:W-:-:S05]  /*9190*/  VIADD R2, R13, 0x1 ;  /* 0x000000010d027836 */ /* 0x000fca0000000000 */
[----:B------:R-:W-:-:S04]  /*91a0*/  ISETP.NE.AND P1, PT, R2, 0x6, PT ;  /* 0x000000060200780c */ /* 0x000fc80003f25270 */
[----:B0-----:R-:W-:Y:S02]  /*91b0*/  SEL R3, RZ, 0x1, P1 ;  /* 0x00000001ff037807 */ /* 0x001fe40000800000 */
[----:B------:R-:W-:Y:S02]  /*91c0*/  SEL R9, R2, RZ, P1 ;  /* 0x000000ff02097207 */ /* 0x000fe40000800000 */
[----:B------:R-:W-:-:S03]  /*91d0*/  LOP3.LUT R8, R8, R3, RZ, 0x3c, !PT ;  /* 0x0000000308087212 */ /* 0x000fc600078e3cff */
[----:B------:R-:W-:Y:S01]  /*91e0*/  IMAD R6, R9, 0x8, R0 ;  /* 0x0000000809067824 */ /* 0x000fe200078e0200 */
[----:B------:R-:W-:Y:S01]  /*91f0*/  SHF.L.U32 R5, R8, 0x1f, RZ ;  /* 0x0000001f08057819 */ /* 0x000fe200000006ff */
[----:B-1----:R-:W-:Y:S06]  /*9200*/  @!P0 BRA `(.L_x_187) ;  /* 0x0000000400208947 */ /* 0x002fec0003800000 */
.L_x_200:
[----:B------:R-:W1:Y:S01]  /*9210*/  SYNCS.PHASECHK.TRANS64.TRYWAIT P0, [R6+URZ], R5 ;  /* 0x00000005060075a7 */ /* 0x000e62000800017f */
[----:B------:R-:W-:-:S05]  /*9220*/  VIADD R2, R9, 0x1 ;  /* 0x0000000109027836 */ /* 0x000fca0000000000 */
[----:B------:R-:W-:-:S04]  /*9230*/  ISETP.NE.AND P1, PT, R2, 0x6, PT ;  /* 0x000000060200780c */ /* 0x000fc80003f25270 */
[----:B------:R-:W-:Y:S02]  /*9240*/  SEL R3, RZ, 0x1, P1 ;  /* 0x00000001ff037807 */ /* 0x000fe40000800000 */
[----:B0-----:R-:W-:Y:S02]  /*9250*/  SEL R7, R2, RZ, P1 ;  /* 0x000000ff02077207 */ /* 0x001fe40000800000 */
[----:B------:R-:W-:-:S03]  /*9260*/  LOP3.LUT R8, R8, R3, RZ, 0x3c, !PT ;  /* 0x0000000308087212 */ /* 0x000fc600078e3cff */
[----:B------:R-:W-:Y:S01]  /*9270*/  IMAD R9, R7, 0x8, R0 ;  /* 0x0000000807097824 */ /* 0x000fe200078e0200 */
[----:B------:R-:W-:Y:S01]  /*9280*/  SHF.L.U32 R4, R8, 0x1f, RZ ;  /* 0x0000001f08047819 */ /* 0x000fe200000006ff */
[----:B-1----:R-:W-:Y:S06]  /*9290*/  @!P0 BRA `(.L_x_188) ;  /* 0x0000000400108947 */ /* 0x002fec0003800000 */
.L_x_201:
[----:B------:R-:W1:Y:S01]  /*92a0*/  SYNCS.PHASECHK.TRANS64.TRYWAIT P0, [R9+URZ], R4 ;  /* 0x00000004090075a7 */ /* 0x000e62000800017f */
[----:B------:R-:W-:-:S05]  /*92b0*/  VIADD R2, R7, 0x1 ;  /* 0x0000000107027836 */ /* 0x000fca0000000000 */
[----:B------:R-:W-:-:S04]  /*92c0*/  ISETP.NE.AND P1, PT, R2, 0x6, PT ;  /* 0x000000060200780c */ /* 0x000fc80003f25270 */
[----:B------:R-:W-:Y:S02]  /*92d0*/  SEL R3, RZ, 0x1, P1 ;  /* 0x00000001ff037807 */ /* 0x000fe40000800000 */
[----:B------:R-:W-:Y:S02]  /*92e0*/  SEL R7, R2, RZ, P1 ;  /* 0x000000ff02077207 */ /* 0x000fe40000800000 */
[----:B------:R-:W-:-:S03]  /*92f0*/  LOP3.LUT R11, R8, R3, RZ, 0x3c, !PT ;  /* 0x00000003080b7212 */ /* 0x000fc600078e3cff */
[----:B0-----:R-:W-:Y:S01]  /*9300*/  IMAD R6, R7, 0x8, R0 ;  /* 0x0000000807067824 */ /* 0x001fe200078e0200 */
[----:B------:R-:W-:Y:S01]  /*9310*/  SHF.L.U32 R5, R11, 0x1f, RZ ;  /* 0x0000001f0b057819 */ /* 0x000fe200000006ff */
[----:B-1----:R-:W-:Y:S06]  /*9320*/  @!P0 BRA `(.L_x_189) ;  /* 0x0000000400008947 */ /* 0x002fec0003800000 */
.L_x_202:
[----:B------:R-:W1:Y:S01]  /*9330*/  SYNCS.PHASECHK.TRANS64.TRYWAIT P0, [R6+URZ], R5 ;  /* 0x00000005060075a7 */ /* 0x000e62000800017f */
[----:B------:R-:W-:-:S05]  /*9340*/  VIADD R2, R7, 0x1 ;  /* 0x0000000107027836 */ /* 0x000fca0000000000 */
[----:B------:R-:W-:-:S04]  /*9350*/  ISETP.NE.AND P1, PT, R2, 0x6, PT ;  /* 0x000000060200780c */ /* 0x000fc80003f25270 */
[----:B0-----:R-:W-:Y:S02]  /*9360*/  SEL R4, RZ, 0x1, P1 ;  /* 0x00000001ff047807 */ /* 0x001fe40000800000 */
[----:B------:R-:W-:Y:S02]  /*9370*/  SEL R3, R2, RZ, P1 ;  /* 0x000000ff02037207 */ /* 0x000fe40000800000 */
[----:B------:R-:W-:Y:S01]  /*9380*/  LOP3.LUT R4, R11, R4, RZ, 0x3c, !PT ;  /* 0x000000040b047212 */ /* 0x000fe200078e3cff */
[----:B-1----:R-:W-:Y:S06]  /*9390*/  @!P0 BRA `(.L_x_190) ;  /* 0x0000000000f88947 */ /* 0x002fec0003800000 */
.L_x_203:
[----:B------:R-:W-:Y:S01]  /*93a0*/  IMAD R3, R3, 0x8, R0 ;  /* 0x0000000803037824 */ /* 0x000fe200078e0200 */
[----:B------:R-:W-:-:S07]  /*93b0*/  SHF.L.U32 R0, R4, 0x1f, RZ ;  /* 0x0000001f04007819 */ /* 0x000fce00000006ff */
.L_x_191:
[----:B-1----:R1:W2:Y:S02]  /*93c0*/  SYNCS.PHASECHK.TRANS64.TRYWAIT P0, [R3+URZ], R0 ;  /* 0x00000000030075a7 */ /* 0x0022a4000800017f */
[----:B--2---:R-:W-:Y:S05]  /*93d0*/  @!P0 NANOSLEEP.SYNCS 0x989680 ;  /* 0x009896800000895d */ /* 0x004fea0003900000 */
[----:B------:R-:W2:Y:S02]  /*93e0*/  @!P0 SYNCS.PHASECHK.TRANS64 P0, [R3+URZ], R0 ;  /* 0x00000000030085a7 */ /* 0x000ea4000800007f */
[----:B--2---:R-:W-:Y:S05]  /*93f0*/  @!P0 BRA `(.L_x_191) ;  /* 0xfffffffc00f08947 */ /* 0x004fea000383ffff */
.L_x_184:
[----:B------:R-:W-:Y:S05]  /*9400*/  BSYNC B0 ;  /* 0x0000000000007941 */ /* 0x000fea0003800000 */
.L_x_183:
[----:B------:R-:W-:Y:S05]  /*9410*/  EXIT ;  /* 0x000000000000794d */ /* 0x000fea0003800000 */
.L_x_17:
[----:B-1----:R-:W-:-:S04]  /*9420*/  IMAD.U32 R11, RZ, RZ, UR6 ;  /* 0x00000006ff0b7e24 */ /* 0x002fc8000f8e00ff */
[----:B------:R1:W4:Y:S03]  /*9430*/  SYNCS.PHASECHK.TRANS64.TRYWAIT P0, [R11+URZ], R10 ;  /* 0x0000000a0b0075a7 */ /* 0x000326000800017f */
[----:B----4-:R-:W-:Y:S05]  /*9440*/  @!P0 NANOSLEEP.SYNCS 0x989680 ;  /* 0x009896800000895d */ /* 0x010fea0003900000 */
[----:B------:R-:W4:Y:S02]  /*9450*/  @!P0 SYNCS.PHASECHK.TRANS64 P0, [R11+URZ], R10 ;  /* 0x0000000a0b0085a7 */ /* 0x000f24000800007f */
[----:B----4-:R-:W-:Y:S05]  /*9460*/  @!P0 BRA `(.L_x_17) ;  /* 0xfffffffc00ec8947 */ /* 0x010fea000383ffff */
[----:B------:R-:W-:Y:S05]  /*9470*/  BRA `(.L_x_16) ;  /* 0xffffff8000447947 */ /* 0x000fea000383ffff */
.L_x_23:
[----:B-1----:R-:W-:-:S04]  /*9480*/  IMAD.U32 R140, RZ, RZ, UR12 ;  /* 0x0000000cff8c7e24 */ /* 0x002fc8000f8e00ff */
[----:B------:R1:W4:Y:S03]  /*9490*/  SYNCS.PHASECHK.TRANS64.TRYWAIT P0, [R140+URZ], R11 ;  /* 0x0000000b8c0075a7 */ /* 0x000326000800017f */
[----:B----4-:R-:W-:Y:S05]  /*94a0*/  @!P0 NANOSLEEP.SYNCS 0x989680 ;  /* 0x009896800000895d */ /* 0x010fea0003900000 */
[----:B------:R-:W4:Y:S02]  /*94b0*/  @!P0 SYNCS.PHASECHK.TRANS64 P0, [R140+URZ], R11 ;  /* 0x0000000b8c0085a7 */ /* 0x000f24000800007f */
[----:B----4-:R-:W-:Y:S05]  /*94c0*/  @!P0 BRA `(.L_x_23) ;  /* 0xfffffffc00ec8947 */ /* 0x010fea000383ffff */
[----:B------:R-:W-:Y:S05]  /*94d0*/  BRA `(.L_x_22) ;  /* 0xffffff8800b87947 */ /* 0x000fea000383ffff */
.L_x_170:
[----:B------:R-:W-:Y:S01]  /*94e0*/  BSSY B1, `(.L_x_192) ;  /* 0x0000006000017945 */ /* 0x000fe20003800000 */
[----:B------:R-:W-:-:S07]  /*94f0*/  IMAD.MOV.U32 R7, RZ, RZ, -0x1 ;  /* 0xffffffffff077424 */ /* 0x000fce00078e00ff */
[----:B------:R-:W-:Y:S05]  /*9500*/  WARPSYNC.COLLECTIVE R7, `(.L_x_193) ;  /* 0x00000000070c7348 */ /* 0x000fea0003c00000 */
[----:B------:R-:W-:Y:S02]  /*9510*/  ELECT P1, UR62, PT ;  /* 0x00000000003e782f */ /* 0x000fe40003820000 */
[----:B------:R-:W-:Y:S01]  /*9520*/  MOV R7, UR62 ;  /* 0x0000003e00077c02 */ /* 0x000fe20008000f00 */
[----:B------:R-:W-:Y:S10]  /*9530*/  ENDCOLLECTIVE ;  /* 0x000000000000791b */ /* 0x000ff40003800000 */
.L_x_193:
[----:B------:R-:W-:Y:S05]  /*9540*/  BSYNC B1 ;  /* 0x0000000000017941 */ /* 0x000fea0003800000 */
.L_x_192:
[----:B------:R-:W-:Y:S05]  /*9550*/  BRA `(.L_x_194) ;  /* 0xfffffff000047947 */ /* 0x000fea000383ffff */
.L_x_173:
[----:B-1----:R1:W2:Y:S02]  /*9560*/  SYNCS.PHASECHK.TRANS64.TRYWAIT P1, [R19+URZ+0x30], R10 ;  /* 0x0000300a130075a7 */ /* 0x0022a4000802017f */
[----:B--2---:R-:W-:Y:S05]  /*9570*/  @!P1 NANOSLEEP.SYNCS 0x989680 ;  /* 0x009896800000995d */ /* 0x004fea0003900000 */
[----:B------:R-:W2:Y:S02]  /*9580*/  @!P1 SYNCS.PHASECHK.TRANS64 P1, [R19+URZ+0x30], R10 ;  /* 0x0000300a130095a7 */ /* 0x000ea4000802007f */
[----:B--2---:R-:W-:Y:S05]  /*9590*/  @!P1 BRA `(.L_x_173) ;  /* 0xfffffffc00f09947 */ /* 0x004fea000383ffff */
[----:B------:R-:W-:Y:S05]  /*95a0*/  BRA `(.L_x_195) ;  /* 0xfffffff000387947 */ /* 0x000fea000383ffff */
.L_x_182:
[----:B------:R-:W-:Y:S01]  /*95b0*/  BSSY B0, `(.L_x_196) ;  /* 0x0000006000007945 */ /* 0x000fe20003800000 */
[----:B------:R-:W-:-:S07]  /*95c0*/  IMAD.MOV.U32 R7, RZ, RZ, -0x1 ;  /* 0xffffffffff077424 */ /* 0x000fce00078e00ff */
[----:B------:R-:W-:Y:S05]  /*95d0*/  WARPSYNC.COLLECTIVE R7, `(.L_x_197) ;  /* 0x00000000070c7348 */ /* 0x000fea0003c00000 */
[----:B------:R-:W-:Y:S02]  /*95e0*/  ELECT P1, UR62, PT ;  /* 0x00000000003e782f */ /* 0x000fe40003820000 */
[----:B------:R-:W-:Y:S01]  /*95f0*/  MOV R7, UR62 ;  /* 0x0000003e00077c02 */ /* 0x000fe20008000f00 */
[----:B------:R-:W-:Y:S10]  /*9600*/  ENDCOLLECTIVE ;  /* 0x000000000000791b */ /* 0x000ff40003800000 */
.L_x_197:
[----:B------:R-:W-:Y:S05]  /*9610*/  BSYNC B0 ;  /* 0x0000000000007941 */ /* 0x000fea0003800000 */
.L_x_196:
[----:B------:R-:W-:Y:S01]  /*9620*/  PLOP3.LUT P0, PT, P1, PT, PT, 0x80, 0x0 ;  /* 0x000000000000781c */ /* 0x000fe20000f0f070 */
[----:B------:R-:W-:-:S12]  /*9630*/  BRA `(.L_x_198) ;  /* 0xfffffff8007c7947 */ /* 0x000fd8000383ffff */
.L_x_186:
[----:B0-----:R0:W1:Y:S02]  /*9640*/  SYNCS.PHASECHK.TRANS64.TRYWAIT P0, [R6+URZ], R3 ;  /* 0x00000003060075a7 */ /* 0x001064000800017f */
[----:B-1----:R-:W-:Y:S05]  /*9650*/  @!P0 NANOSLEEP.SYNCS 0x989680 ;  /* 0x009896800000895d */ /* 0x002fea0003900000 */
[----:B------:R-:W1:Y:S02]  /*9660*/  @!P0 SYNCS.PHASECHK.TRANS64 P0, [R6+URZ], R3 ;  /* 0x00000003060085a7 */ /* 0x000e64000800007f */
[----:B-1----:R-:W-:Y:S05]  /*9670*/  @!P0 BRA `(.L_x_186) ;  /* 0xfffffffc00f08947 */ /* 0x002fea000383ffff */
[----:B------:R-:W-:Y:S05]  /*9680*/  BRA `(.L_x_199) ;  /* 0xfffffff800bc7947 */ /* 0x000fea000383ffff */
.L_x_187:
[----:B0-----:R0:W1:Y:S02]  /*9690*/  SYNCS.PHASECHK.TRANS64.TRYWAIT P0, [R7+URZ], R4 ;  /* 0x00000004070075a7 */ /* 0x001064000800017f */
[----:B-1----:R-:W-:Y:S05]  /*96a0*/  @!P0 NANOSLEEP.SYNCS 0x989680 ;  /* 0x009896800000895d */ /* 0x002fea0003900000 */
[----:B------:R-:W1:Y:S02]  /*96b0*/  @!P0 SYNCS.PHASECHK.TRANS64 P0, [R7+URZ], R4 ;  /* 0x00000004070085a7 */ /* 0x000e64000800007f */
[----:B-1----:R-:W-:Y:S05]  /*96c0*/  @!P0 BRA `(.L_x_187) ;  /* 0xfffffffc00f08947 */ /* 0x002fea000383ffff */
[----:B------:R-:W-:Y:S05]  /*96d0*/  BRA `(.L_x_200) ;  /* 0xfffffff800cc7947 */ /* 0x000fea000383ffff */
.L_x_188:
[----:B0-----:R0:W1:Y:S02]  /*96e0*/  SYNCS.PHASECHK.TRANS64.TRYWAIT P0, [R6+URZ], R5 ;  /* 0x00000005060075a7 */ /* 0x001064000800017f */
[----:B-1----:R-:W-:Y:S05]  /*96f0*/  @!P0 NANOSLEEP.SYNCS 0x989680 ;  /* 0x009896800000895d */ /* 0x002fea0003900000 */
[----:B------:R-:W1:Y:S02]  /*9700*/  @!P0 SYNCS.PHASECHK.TRANS64 P0, [R6+URZ], R5 ;  /* 0x00000005060085a7 */ /* 0x000e64000800007f */
[----:B-1----:R-:W-:Y:S05]  /*9710*/  @!P0 BRA `(.L_x_188) ;  /* 0xfffffffc00f08947 */ /* 0x002fea000383ffff */
[----:B------:R-:W-:Y:S05]  /*9720*/  BRA `(.L_x_201) ;  /* 0xfffffff800dc7947 */ /* 0x000fea000383ffff */
.L_x_189:
[----:B0-----:R0:W1:Y:S02]  /*9730*/  SYNCS.PHASECHK.TRANS64.TRYWAIT P0, [R9+URZ], R4 ;  /* 0x00000004090075a7 */ /* 0x001064000800017f */
[----:B-1----:R-:W-:Y:S05]  /*9740*/  @!P0 NANOSLEEP.SYNCS 0x989680 ;  /* 0x009896800000895d */ /* 0x002fea0003900000 */
[----:B------:R-:W1:Y:S02]  /*9750*/  @!P0 SYNCS.PHASECHK.TRANS64 P0, [R9+URZ], R4 ;  /* 0x00000004090085a7 */ /* 0x000e64000800007f */
[----:B-1----:R-:W-:Y:S05]  /*9760*/  @!P0 BRA `(.L_x_189) ;  /* 0xfffffffc00f08947 */ /* 0x002fea000383ffff */
[----:B------:R-:W-:Y:S05]  /*9770*/  BRA `(.L_x_202) ;  /* 0xfffffff800ec7947 */ /* 0x000fea000383ffff */
.L_x_190:
[----:B0-----:R0:W1:Y:S02]  /*9780*/  SYNCS.PHASECHK.TRANS64.TRYWAIT P0, [R6+URZ], R5 ;  /* 0x00000005060075a7 */ /* 0x001064000800017f */
[----:B-1----:R-:W-:Y:S05]  /*9790*/  @!P0 NANOSLEEP.SYNCS 0x989680 ;  /* 0x009896800000895d */ /* 0x002fea0003900000 */
[----:B------:R-:W1:Y:S02]  /*97a0*/  @!P0 SYNCS.PHASECHK.TRANS64 P0, [R6+URZ], R5 ;  /* 0x00000005060085a7 */ /* 0x000e64000800007f */
[----:B-1----:R-:W-:Y:S05]  /*97b0*/  @!P0 BRA `(.L_x_190) ;  /* 0xfffffffc00f08947 */ /* 0x002fea000383ffff */
[----:B------:R-:W-:Y:S05]  /*97c0*/  BRA `(.L_x_203) ;  /* 0xfffffff800f47947 */ /* 0x000fea000383ffff */
.L_x_204:
[----:B------:R-:W-:-:S00]  /*97d0*/  BRA `(.L_x_204) ;  /* 0xfffffffc00fc7947 */ /* 0x000fc0000383ffff */
[----:B------:R-:W-:-:S00]  /*97e0*/  NOP ;  /* 0x0000000000007918 */ /* 0x000fc00000000000 */
        /* <DEDUP_REMOVED lines=9> */
.L_x_205:


//--------------------- .nv.shared._ZN7cutlass13device_kernelINS_4gemm6kernel13GemmUniversalIN4cute5tupleIJiiiiEEENS1_10collective13CollectiveMmaINS1_37MainloopSm90TmaGmmaWarpSpecializedFP8ILi6ENS5_IJNS4_1CILi1EEESB_SB_EEENS1_35KernelTmaWarpSpecializedCooperativeEEENS5_IJNSA_ILi128EEESF_SF_EEENS_12float_e5m2_tENS5_IJlSB_lEEESH_SI_NS4_8TiledMMAINS4_8MMA_AtomIJNS4_4SM904GMMA31MMA_64x128x32_F32E5M2E5M2_SS_TNILNSM_7ScaleInE1ELSO_1EEEEEENS4_6LayoutINS5_IJNSA_ILi2EEESB_SB_EEENS5_IJSB_NSA_ILi0EEESU_EEEEENS5_IJNS4_10UnderscoreESX_SX_EEEEENS4_13SM90_TMA_LOADENS4_14ComposedLayoutINS4_7SwizzleILi3ELi4ELi3EEENS4_18smem_ptr_flag_bitsILi8EEENSR_INS5_IJNSA_ILi8EEESF_EEENS5_IJSF_SB_EEEEEEEvNS4_8identityES10_S1A_vS1B_EENS_8epilogue10collective6detail29Sm90TmaWarpSpecializedAdapterINS1E_15DefaultEpilogueISH_SI_SI_NS1D_6thread17LinearCombinationISH_Li1EffLNS1I_9ScaleType4KindE0ELNS_15FloatRoundStyleE2ESH_EENS1_15EpilogueDefaultEEEEEvvEEEEvNT_6ParamsE --------------------------
	.section	.nv.shared._ZN7cutlass13device_kernelINS_4gemm6kernel13GemmUniversalIN4cute5tupleIJiiiiEEENS1_10collective13CollectiveMmaINS1_37MainloopSm90TmaGmmaWarpSpecializedFP8ILi6ENS5_IJNS4_1CILi1EEESB_SB_EEENS1_35KernelTmaWarpSpecializedCooperativeEEENS5_IJNSA_ILi128EEESF_SF_EEENS_12float_e5m2_tENS5_IJlSB_lEEESH_SI_NS4_8TiledMMAINS4_8MMA_AtomIJNS4_4SM904GMMA31MMA_64x128x32_F32E5M2E5M2_SS_TNILNSM_7ScaleInE1ELSO_1EEEEEENS4_6LayoutINS5_IJNSA_ILi2EEESB_SB_EEENS5_IJSB_NSA_ILi0EEESU_EEEEENS5_IJNS4_10UnderscoreESX_SX_EEEEENS4_13SM90_TMA_LOADENS4_14ComposedLayoutINS4_7SwizzleILi3ELi4ELi3EEENS4_18smem_ptr_flag_bitsILi8EEENSR_INS5_IJNSA_ILi8EEESF_EEENS5_IJSF_SB_EEEEEEEvNS4_8identityES10_S1A_vS1B_EENS_8epilogue10collective6detail29Sm90TmaWarpSpecializedAdapterINS1E_15DefaultEpilogueISH_SI_SI_NS1D_6thread17LinearCombinationISH_Li1EffLNS1I_9ScaleType4KindE0ELNS_15FloatRoundStyleE2ESH_EENS1_15EpilogueDefaultEEEEEvvEEEEvNT_6ParamsE,"aw",@nobits
	.sectionflags	@""
	.align	16
	.zero		1024


//--------------------- .nv.shared.reserved.0     --------------------------
	.section	.nv.shared.reserved.0,"aw",@nobits
	.weak		__nv_reservedSMEM_offset_0_alias
	.size		__nv_reservedSMEM_offset_0_alias, 0, 0
	.other		__nv_reservedSMEM_offset_0_alias,@"STO_CUDA_RESERVED_SHARED STV_DEFAULT"
__nv_reservedSMEM_offset_0_alias:
	.zero		0


//--------------------- .nv.global                --------------------------
	.section	.nv.global,"aw",@nobits
.nv.global:
	.type		_ZN40_INTERNAL_09ec07f9_4_k_cu_90ac1c76_300004cute1_E,@object
	.size		_ZN40_INTERNAL_09ec07f9_4_k_cu_90ac1c76_300004cute1_E,(_ZN40_INTERNAL_09ec07f9_4_k_cu_90ac1c76_300004cuda3std3__45__cpo6cbeginE - _ZN40_INTERNAL_09ec07f9_4_k_cu_90ac1c76_300004cute1_E)
_ZN40_INTERNAL_09ec07f9_4_k_cu_90ac1c76_300004cute1_E:
	.zero		1
	.type		_ZN40_INTERNAL_09ec07f9_4_k_cu_90ac1c76_300004cuda3std3__45__cpo6cbeginE,@object
	.size		_ZN40_INTERNAL_09ec07f9_4_k_cu_90ac1c76_300004cuda3std3__45__cpo6cbeginE,(_ZN40_INTERNAL_09ec07f9_4_k_cu_90ac1c76_300004cuda3std3__48in_placeE - _ZN40_INTERNAL_09ec07f9_4_k_cu_90ac1c76_300004cuda3std3__45__cpo6cbeginE)
_ZN40_INTERNAL_09ec07f9_4_k_cu_90ac1c76_300004cuda3std3__45__cpo6cbeginE:
	.zero		1
	.type		_ZN40_INTERNAL_09ec07f9_4_k_cu_90ac1c76_300004cuda3std3__48in_placeE,@object
	.size		_ZN40_INTERNAL_09ec07f9_4_k_cu_90ac1c76_300004cuda3std3__48in_placeE,(_ZN40_INTERNAL_09ec07f9_4_k_cu_90ac1c76_300004cuda3std6ranges3__45__cpo9iter_moveE - _ZN40_INTERNAL_09ec07f9_4_k_cu_90ac1c76_300004cuda3std3__48in_placeE)
_ZN40_INTERNAL_09ec07f9_4_k_cu_90ac1c76_300004cuda3std3__48in_placeE:
	.zero		1
	.type		_ZN40_INTERNAL_09ec07f9_4_k_cu_90ac1c76_300004cuda3std6ranges3__45__cpo9iter_moveE,@object
	.size		_ZN40_INTERNAL_09ec07f9_4_k_cu_90ac1c76_300004cuda3std6ranges3__45__cpo9iter_moveE,(_ZN40_INTERNAL_09ec07f9_4_k_cu_90ac1c76_300004cuda3std3__45__cpo5beginE - _ZN40_INTERNAL_09ec07f9_4_k_cu_90ac1c76_300004cuda3std6ranges3__45__cpo9iter_moveE)
_ZN40_INTERNAL_09ec07f9_4_k_cu_90ac1c76_300004cuda3std6ranges3__45__cpo9iter_moveE:
	.zero		1
	.type		_ZN40_INTERNAL_09ec07f9_4_k_cu_90ac1c76_300004cuda3std3__45__cpo5beginE,@object
	.size		_ZN40_INTERNAL_09ec07f9_4_k_cu_90ac1c76_300004cuda3std3__45__cpo5beginE,(_ZN40_INTERNAL_09ec07f9_4_k_cu_90ac1c76_300004cuda3std3__442_GLOBAL__N__09ec07f9_4_k_cu_90ac1c76_300006ignoreE - _ZN40_INTERNAL_09ec07f9_4_k_cu_90ac1c76_300004cuda3std3__45__cpo5beginE)
_ZN40_INTERNAL_09ec07f9_4_k_cu_90ac1c76_300004cuda3std3__45__cpo5beginE:
	.zero		1
	.type		_ZN40_INTERNAL_09ec07f9_4_k_cu_90ac1c76_300004cuda3std3__442_GLOBAL__N__09ec07f9_4_k_cu_90ac1c76_300006ignoreE,@object
	.size		_ZN40_INTERNAL_09ec07f9_4_k_cu_90ac1c76_300004cuda3std3__442_GLOBAL__N__09ec07f9_4_k_cu_90ac1c76_300006ignoreE,(_ZN40_INTERNAL_09ec07f9_4_k_cu_90ac1c76_300004cute7productE - _ZN40_INTERNAL_09ec07f9_4_k_cu_90ac1c76_300004cuda3std3__442_GLOBAL__N__09ec07f9_4_k_cu_90ac1c76_300006ignoreE)
_ZN40_INTERNAL_09ec07f9_4_k_cu_90ac1c76_300004cuda3std3__442_GLOBAL__N__09ec07f9_4_k_cu_90ac1c76_300006ignoreE:
	.zero		1
	.type		_ZN40_INTERNAL_09ec07f9_4_k_cu_90ac1c76_300004cute7productE,@object
	.size		_ZN40_INTERNAL_09ec07f9_4_k_cu_90ac1c76_300004cute7productE,(_ZN40_INTERNAL_09ec07f9_4_k_cu_90ac1c76_300004cuda3std3__45__cpo3endE - _ZN40_INTERNAL_09ec07f9_4_k_cu_90ac1c76_300004cute7productE)
_ZN40_INTERNAL_09ec07f9_4_k_cu_90ac1c76_300004cute7productE:
	.zero		1
	.type		_ZN40_INTERNAL_09ec07f9_4_k_cu_90ac1c76_300004cuda3std3__45__cpo3endE,@object
	.size		_ZN40_INTERNAL_09ec07f9_4_k_cu_90ac1c76_300004cuda3std3__45__cpo3endE,(_ZN40_INTERNAL_09ec07f9_4_k_cu_90ac1c76_300004cuda3std3__419piecewise_constructE - _ZN40_INTERNAL_09ec07f9_4_k_cu_90ac1c76_300004cuda3std3__45__cpo3endE)
_ZN40_INTERNAL_09ec07f9_4_k_cu_90ac1c76_300004cuda3std3__45__cpo3endE:
	.zero		1
	.type		_ZN40_INTERNAL_09ec07f9_4_k_cu_90ac1c76_300004cuda3std3__419piecewise_constructE,@object
	.size		_ZN40_INTERNAL_09ec07f9_4_k_cu_90ac1c76_300004cuda3std3__419piecewise_constructE,(_ZN40_INTERNAL_09ec07f9_4_k_cu_90ac1c76_300004cuda3std3__45__cpo4cendE - _ZN40_INTERNAL_09ec07f9_4_k_cu_90ac1c76_300004cuda3std3__419piecewise_constructE)
_ZN40_INTERNAL_09ec07f9_4_k_cu_90ac1c76_300004cuda3std3__419piecewise_constructE:
	.zero		1
	.type		_ZN40_INTERNAL_09ec07f9_4_k_cu_90ac1c76_300004cuda3std3__45__cpo4cendE,@object
	.size		_ZN40_INTERNAL_09ec07f9_4_k_cu_90ac1c76_300004cuda3std3__45__cpo4cendE,(_ZN40_INTERNAL_09ec07f9_4_k_cu_90ac1c76_300004cuda3std6ranges3__45__cpo4swapE - _ZN40_INTERNAL_09ec07f9_4_k_cu_90ac1c76_300004cuda3std3__45__cpo4cendE)
_ZN40_INTERNAL_09ec07f9_4_k_cu_90ac1c76_300004cuda3std3__45__cpo4cendE:
	.zero		1
	.type		_ZN40_INTERNAL_09ec07f9_4_k_cu_90ac1c76_300004cuda3std6ranges3__45__cpo4swapE,@object
	.size		_ZN40_INTERNAL_09ec07f9_4_k_cu_90ac1c76_300004cuda3std6ranges3__45__cpo4swapE,(.L_7 - _ZN40_INTERNAL_09ec07f9_4_k_cu_90ac1c76_300004cuda3std6ranges3__45__cpo4swapE)
_ZN40_INTERNAL_09ec07f9_4_k_cu_90ac1c76_300004cuda3std6ranges3__45__cpo4swapE:
	.zero		1
.L_7:


//--------------------- .nv.constant0._ZN7cutlass13device_kernelINS_4gemm6kernel13GemmUniversalIN4cute5tupleIJiiiiEEENS1_10collective13CollectiveMmaINS1_37MainloopSm90TmaGmmaWarpSpecializedFP8ILi6ENS5_IJNS4_1CILi1EEESB_SB_EEENS1_35KernelTmaWarpSpecializedCooperativeEEENS5_IJNSA_ILi128EEESF_SF_EEENS_12float_e5m2_tENS5_IJlSB_lEEESH_SI_NS4_8TiledMMAINS4_8MMA_AtomIJNS4_4SM904GMMA31MMA_64x128x32_F32E5M2E5M2_SS_TNILNSM_7ScaleInE1ELSO_1EEEEEENS4_6LayoutINS5_IJNSA_ILi2EEESB_SB_EEENS5_IJSB_NSA_ILi0EEESU_EEEEENS5_IJNS4_10UnderscoreESX_SX_EEEEENS4_13SM90_TMA_LOADENS4_14ComposedLayoutINS4_7SwizzleILi3ELi4ELi3EEENS4_18smem_ptr_flag_bitsILi8EEENSR_INS5_IJNSA_ILi8EEESF_EEENS5_IJSF_SB_EEEEEEEvNS4_8identityES10_S1A_vS1B_EENS_8epilogue10collective6detail29Sm90TmaWarpSpecializedAdapterINS1E_15DefaultEpilogueISH_SI_SI_NS1D_6thread17LinearCombinationISH_Li1EffLNS1I_9ScaleType4KindE0ELNS_15FloatRoundStyleE2ESH_EENS1_15EpilogueDefaultEEEEEvvEEEEvNT_6ParamsE --------------------------
	.section	.nv.constant0._ZN7cutlass13device_kernelINS_4gemm6kernel13GemmUniversalIN4cute5tupleIJiiiiEEENS1_10collective13CollectiveMmaINS1_37MainloopSm90TmaGmmaWarpSpecializedFP8ILi6ENS5_IJNS4_1CILi1EEESB_SB_EEENS1_35KernelTmaWarpSpecializedCooperativeEEENS5_IJNSA_ILi128EEESF_SF_EEENS_12float_e5m2_tENS5_IJlSB_lEEESH_SI_NS4_8TiledMMAINS4_8MMA_AtomIJNS4_4SM904GMMA31MMA_64x128x32_F32E5M2E5M2_SS_TNILNSM_7ScaleInE1ELSO_1EEEEEENS4_6LayoutINS5_IJNSA_ILi2EEESB_SB_EEENS5_IJSB_NSA_ILi0EEESU_EEEEENS5_IJNS4_10UnderscoreESX_SX_EEEEENS4_13SM90_TMA_LOADENS4_14ComposedLayoutINS4_7SwizzleILi3ELi4ELi3EEENS4_18smem_ptr_flag_bitsILi8EEENSR_INS5_IJNSA_ILi8EEESF_EEENS5_IJSF_SB_EEEEEEEvNS4_8identityES10_S1A_vS1B_EENS_8epilogue10collective6detail29Sm90TmaWarpSpecializedAdapterINS1E_15DefaultEpilogueISH_SI_SI_NS1D_6thread17LinearCombinationISH_Li1EffLNS1I_9ScaleType4KindE0ELNS_15FloatRoundStyleE2ESH_EENS1_15EpilogueDefaultEEEEEvvEEEEvNT_6ParamsE,"a",@progbits
	.sectionflags	@""
	.align	4
.nv.constant0._ZN7cutlass13device_kernelINS_4gemm6kernel13GemmUniversalIN4cute5tupleIJiiiiEEENS1_10collective13CollectiveMmaINS1_37MainloopSm90TmaGmmaWarpSpecializedFP8ILi6ENS5_IJNS4_1CILi1EEESB_SB_EEENS1_35KernelTmaWarpSpecializedCooperativeEEENS5_IJNSA_ILi128EEESF_SF_EEENS_12float_e5m2_tENS5_IJlSB_lEEESH_SI_NS4_8TiledMMAINS4_8MMA_AtomIJNS4_4SM904GMMA31MMA_64x128x32_F32E5M2E5M2_SS_TNILNSM_7ScaleInE1ELSO_1EEEEEENS4_6LayoutINS5_IJNSA_ILi2EEESB_SB_EEENS5_IJSB_NSA_ILi0EEESU_EEEEENS5_IJNS4_10UnderscoreESX_SX_EEEEENS4_13SM90_TMA_LOADENS4_14ComposedLayoutINS4_7SwizzleILi3ELi4ELi3EEENS4_18smem_ptr_flag_bitsILi8EEENSR_INS5_IJNSA_ILi8EEESF_EEENS5_IJSF_SB_EEEEEEEvNS4_8identityES10_S1A_vS1B_EENS_8epilogue10collective6detail29Sm90TmaWarpSpecializedAdapterINS1E_15DefaultEpilogueISH_SI_SI_NS1D_6thread17LinearCombinationISH_Li1EffLNS1I_9ScaleType4KindE0ELNS_15FloatRoundStyleE2ESH_EENS1_15EpilogueDefaultEEEEEvvEEEEvNT_6ParamsE:
	.zero		1664


//--------------------- SYMBOLS --------------------------

	.type		.nv.reservedSmem.offset0,@object
	.size		.nv.reservedSmem.offset0,0x4
